//
// Generated by NVIDIA NVVM Compiler
//
// Compiler Build ID: CL-36424714
// Cuda compilation tools, release 13.0, V13.0.88
// Based on NVVM 20.0.0
//

.version 9.0
.target sm_100
.address_size 64

	// .globl	_Z13kernel_digitsPjPiii
// _ZZ11kernel_scanPiS_iE6s_data has been demoted

.visible .entry _Z13kernel_digitsPjPiii(
	.param .u64 .ptr .align 1 _Z13kernel_digitsPjPiii_param_0,
	.param .u64 .ptr .align 1 _Z13kernel_digitsPjPiii_param_1,
	.param .u32 _Z13kernel_digitsPjPiii_param_2,
	.param .u32 _Z13kernel_digitsPjPiii_param_3
)
{
	.reg .pred 	%p<7>;
	.reg .b32 	%r<47>;
	.reg .b64 	%rd<18>;

	ld.param.u64 	%rd3, [_Z13kernel_digitsPjPiii_param_0];
	ld.param.u64 	%rd4, [_Z13kernel_digitsPjPiii_param_1];
	ld.param.u32 	%r12, [_Z13kernel_digitsPjPiii_param_2];
	ld.param.u32 	%r13, [_Z13kernel_digitsPjPiii_param_3];
	cvta.to.global.u64 	%rd1, %rd4;
	cvta.to.global.u64 	%rd2, %rd3;
	mov.u32 	%r14, %ntid.x;
	mov.u32 	%r15, %ctaid.x;
	mov.u32 	%r16, %tid.x;
	mad.lo.s32 	%r45, %r14, %r15, %r16;
	mov.u32 	%r17, %nctaid.x;
	mul.lo.s32 	%r2, %r14, %r17;
	setp.ge.s32 	%p1, %r45, %r12;
	@%p1 bra 	$L__BB0_7;
	add.s32 	%r18, %r45, %r2;
	max.s32 	%r19, %r12, %r18;
	setp.lt.s32 	%p2, %r18, %r12;
	selp.u32 	%r20, 1, 0, %p2;
	add.s32 	%r21, %r18, %r20;
	sub.s32 	%r22, %r19, %r21;
	div.u32 	%r23, %r22, %r2;
	add.s32 	%r3, %r23, %r20;
	and.b32  	%r24, %r3, 3;
	setp.eq.s32 	%p3, %r24, 3;
	@%p3 bra 	$L__BB0_4;
	add.s32 	%r25, %r3, 1;
	and.b32  	%r26, %r25, 3;
	neg.s32 	%r43, %r26;
$L__BB0_3:
	.pragma "nounroll";
	mul.wide.s32 	%rd5, %r45, 4;
	add.s64 	%rd6, %rd1, %rd5;
	add.s64 	%rd7, %rd2, %rd5;
	ld.global.u32 	%r27, [%rd7];
	shr.u32 	%r28, %r27, %r13;
	and.b32  	%r29, %r28, 1;
	st.global.u32 	[%rd6], %r29;
	add.s32 	%r45, %r45, %r2;
	add.s32 	%r43, %r43, 1;
	setp.ne.s32 	%p4, %r43, 0;
	@%p4 bra 	$L__BB0_3;
$L__BB0_4:
	setp.lt.u32 	%p5, %r3, 3;
	@%p5 bra 	$L__BB0_7;
	mul.wide.s32 	%rd11, %r2, 4;
	shl.b32 	%r42, %r2, 2;
$L__BB0_6:
	mul.wide.s32 	%rd8, %r45, 4;
	add.s64 	%rd9, %rd2, %rd8;
	ld.global.u32 	%r30, [%rd9];
	shr.u32 	%r31, %r30, %r13;
	and.b32  	%r32, %r31, 1;
	add.s64 	%rd10, %rd1, %rd8;
	st.global.u32 	[%rd10], %r32;
	add.s64 	%rd12, %rd9, %rd11;
	ld.global.u32 	%r33, [%rd12];
	shr.u32 	%r34, %r33, %r13;
	and.b32  	%r35, %r34, 1;
	add.s64 	%rd13, %rd10, %rd11;
	st.global.u32 	[%rd13], %r35;
	add.s64 	%rd14, %rd12, %rd11;
	ld.global.u32 	%r36, [%rd14];
	shr.u32 	%r37, %r36, %r13;
	and.b32  	%r38, %r37, 1;
	add.s64 	%rd15, %rd13, %rd11;
	st.global.u32 	[%rd15], %r38;
	add.s64 	%rd16, %rd14, %rd11;
	ld.global.u32 	%r39, [%rd16];
	shr.u32 	%r40, %r39, %r13;
	and.b32  	%r41, %r40, 1;
	add.s64 	%rd17, %rd15, %rd11;
	st.global.u32 	[%rd17], %r41;
	add.s32 	%r45, %r42, %r45;
	setp.lt.s32 	%p6, %r45, %r12;
	@%p6 bra 	$L__BB0_6;
$L__BB0_7:
	ret;

}
	// .globl	_Z17kernel_radix_sortPjPiS_ii
.visible .entry _Z17kernel_radix_sortPjPiS_ii(
	.param .u64 .ptr .align 1 _Z17kernel_radix_sortPjPiS_ii_param_0,
	.param .u64 .ptr .align 1 _Z17kernel_radix_sortPjPiS_ii_param_1,
	.param .u64 .ptr .align 1 _Z17kernel_radix_sortPjPiS_ii_param_2,
	.param .u32 _Z17kernel_radix_sortPjPiS_ii_param_3,
	.param .u32 _Z17kernel_radix_sortPjPiS_ii_param_4
)
{
	.reg .pred 	%p<7>;
	.reg .b32 	%r<85>;
	.reg .b64 	%rd<33>;

	ld.param.u64 	%rd4, [_Z17kernel_radix_sortPjPiS_ii_param_0];
	ld.param.u64 	%rd5, [_Z17kernel_radix_sortPjPiS_ii_param_1];
	ld.param.u64 	%rd6, [_Z17kernel_radix_sortPjPiS_ii_param_2];
	ld.param.u32 	%r13, [_Z17kernel_radix_sortPjPiS_ii_param_3];
	ld.param.u32 	%r14, [_Z17kernel_radix_sortPjPiS_ii_param_4];
	cvta.to.global.u64 	%rd1, %rd6;
	cvta.to.global.u64 	%rd2, %rd4;
	cvta.to.global.u64 	%rd3, %rd5;
	mov.u32 	%r15, %ntid.x;
	mov.u32 	%r16, %ctaid.x;
	mov.u32 	%r17, %tid.x;
	mad.lo.s32 	%r83, %r15, %r16, %r17;
	mov.u32 	%r18, %nctaid.x;
	mul.lo.s32 	%r2, %r15, %r18;
	setp.ge.s32 	%p1, %r83, %r13;
	@%p1 bra 	$L__BB1_7;
	mul.wide.s32 	%rd7, %r13, 4;
	add.s64 	%rd8, %rd2, %rd7;
	ld.global.u32 	%r19, [%rd8+-4];
	add.s64 	%rd9, %rd3, %rd7;
	shr.u32 	%r20, %r19, %r14;
	and.b32  	%r21, %r20, 1;
	ld.global.u32 	%r22, [%rd9+-4];
	add.s32 	%r23, %r22, %r21;
	sub.s32 	%r3, %r13, %r23;
	add.s32 	%r24, %r83, %r2;
	max.s32 	%r25, %r13, %r24;
	setp.lt.s32 	%p2, %r24, %r13;
	selp.u32 	%r26, 1, 0, %p2;
	add.s32 	%r27, %r24, %r26;
	sub.s32 	%r28, %r25, %r27;
	div.u32 	%r29, %r28, %r2;
	add.s32 	%r4, %r29, %r26;
	and.b32  	%r30, %r4, 3;
	setp.eq.s32 	%p3, %r30, 3;
	@%p3 bra 	$L__BB1_4;
	add.s32 	%r31, %r4, 1;
	and.b32  	%r32, %r31, 3;
	neg.s32 	%r81, %r32;
$L__BB1_3:
	.pragma "nounroll";
	mul.wide.s32 	%rd10, %r83, 4;
	add.s64 	%rd11, %rd3, %rd10;
	add.s64 	%rd12, %rd2, %rd10;
	ld.global.u32 	%r33, [%rd12];
	shr.u32 	%r34, %r33, %r14;
	and.b32  	%r35, %r34, 1;
	ld.global.u32 	%r36, [%rd11];
	add.s32 	%r37, %r3, %r36;
	mul.lo.s32 	%r38, %r37, %r35;
	sub.s32 	%r39, %r83, %r36;
	xor.b32  	%r40, %r35, 1;
	mad.lo.s32 	%r41, %r40, %r39, %r38;
	mul.wide.s32 	%rd13, %r41, 4;
	add.s64 	%rd14, %rd1, %rd13;
	st.global.u32 	[%rd14], %r33;
	add.s32 	%r83, %r83, %r2;
	add.s32 	%r81, %r81, 1;
	setp.ne.s32 	%p4, %r81, 0;
	@%p4 bra 	$L__BB1_3;
$L__BB1_4:
	setp.lt.u32 	%p5, %r4, 3;
	@%p5 bra 	$L__BB1_7;
	mul.wide.s32 	%rd20, %r2, 4;
$L__BB1_6:
	mul.wide.s32 	%rd15, %r83, 4;
	add.s64 	%rd16, %rd2, %rd15;
	ld.global.u32 	%r42, [%rd16];
	shr.u32 	%r43, %r42, %r14;
	and.b32  	%r44, %r43, 1;
	add.s64 	%rd17, %rd3, %rd15;
	ld.global.u32 	%r45, [%rd17];
	add.s32 	%r46, %r3, %r45;
	mul.lo.s32 	%r47, %r46, %r44;
	sub.s32 	%r48, %r83, %r45;
	xor.b32  	%r49, %r44, 1;
	mad.lo.s32 	%r50, %r49, %r48, %r47;
	mul.wide.s32 	%rd18, %r50, 4;
	add.s64 	%rd19, %rd1, %rd18;
	st.global.u32 	[%rd19], %r42;
	add.s32 	%r51, %r83, %r2;
	add.s64 	%rd21, %rd16, %rd20;
	ld.global.u32 	%r52, [%rd21];
	shr.u32 	%r53, %r52, %r14;
	and.b32  	%r54, %r53, 1;
	add.s64 	%rd22, %rd17, %rd20;
	ld.global.u32 	%r55, [%rd22];
	add.s32 	%r56, %r3, %r55;
	mul.lo.s32 	%r57, %r56, %r54;
	sub.s32 	%r58, %r51, %r55;
	xor.b32  	%r59, %r54, 1;
	mad.lo.s32 	%r60, %r59, %r58, %r57;
	mul.wide.s32 	%rd23, %r60, 4;
	add.s64 	%rd24, %rd1, %rd23;
	st.global.u32 	[%rd24], %r52;
	add.s32 	%r61, %r51, %r2;
	add.s64 	%rd25, %rd21, %rd20;
	ld.global.u32 	%r62, [%rd25];
	shr.u32 	%r63, %r62, %r14;
	and.b32  	%r64, %r63, 1;
	add.s64 	%rd26, %rd22, %rd20;
	ld.global.u32 	%r65, [%rd26];
	add.s32 	%r66, %r3, %r65;
	mul.lo.s32 	%r67, %r66, %r64;
	sub.s32 	%r68, %r61, %r65;
	xor.b32  	%r69, %r64, 1;
	mad.lo.s32 	%r70, %r69, %r68, %r67;
	mul.wide.s32 	%rd27, %r70, 4;
	add.s64 	%rd28, %rd1, %rd27;
	st.global.u32 	[%rd28], %r62;
	add.s32 	%r71, %r61, %r2;
	add.s64 	%rd29, %rd25, %rd20;
	ld.global.u32 	%r72, [%rd29];
	shr.u32 	%r73, %r72, %r14;
	and.b32  	%r74, %r73, 1;
	add.s64 	%rd30, %rd26, %rd20;
	ld.global.u32 	%r75, [%rd30];
	add.s32 	%r76, %r3, %r75;
	mul.lo.s32 	%r77, %r76, %r74;
	sub.s32 	%r78, %r71, %r75;
	xor.b32  	%r79, %r74, 1;
	mad.lo.s32 	%r80, %r79, %r78, %r77;
	mul.wide.s32 	%rd31, %r80, 4;
	add.s64 	%rd32, %rd1, %rd31;
	st.global.u32 	[%rd32], %r72;
	add.s32 	%r83, %r71, %r2;
	setp.lt.s32 	%p6, %r83, %r13;
	@%p6 bra 	$L__BB1_6;
$L__BB1_7:
	ret;

}
	// .globl	_Z11kernel_scanPiS_i
.visible .entry _Z11kernel_scanPiS_i(
	.param .u64 .ptr .align 1 _Z11kernel_scanPiS_i_param_0,
	.param .u64 .ptr .align 1 _Z11kernel_scanPiS_i_param_1,
	.param .u32 _Z11kernel_scanPiS_i_param_2
)
{
	.reg .pred 	%p<21>;
	.reg .b32 	%r<172>;
	.reg .b64 	%rd<9>;
	// demoted variable
	.shared .align 4 .b8 _ZZ11kernel_scanPiS_iE6s_data[1056];
	ld.param.u64 	%rd3, [_Z11kernel_scanPiS_i_param_0];
	ld.param.u64 	%rd2, [_Z11kernel_scanPiS_i_param_1];
	ld.param.u32 	%r11, [_Z11kernel_scanPiS_i_param_2];
	cvta.to.global.u64 	%rd4, %rd3;
	mov.u32 	%r1, %tid.x;
	mov.u32 	%r13, %nctaid.x;
	mov.u32 	%r14, %ctaid.y;
	mov.u32 	%r15, %ctaid.x;
	mad.lo.s32 	%r2, %r13, %r14, %r15;
	shl.b32 	%r16, %r2, 8;
	add.s32 	%r3, %r16, %r1;
	setp.ge.s32 	%p1, %r3, %r11;
	mul.wide.s32 	%rd5, %r3, 4;
	add.s64 	%rd1, %rd4, %rd5;
	mov.b32 	%r170, 0;
	@%p1 bra 	$L__BB2_2;
	ld.global.u32 	%r170, [%rd1];
$L__BB2_2:
	shr.u32 	%r18, %r1, 5;
	add.s32 	%r19, %r18, %r1;
	shl.b32 	%r20, %r19, 2;
	mov.u32 	%r21, _ZZ11kernel_scanPiS_iE6s_data;
	add.s32 	%r6, %r21, %r20;
	st.shared.u32 	[%r6], %r170;
	add.s32 	%r7, %r3, 128;
	setp.ge.s32 	%p2, %r7, %r11;
	mov.b32 	%r171, 0;
	@%p2 bra 	$L__BB2_4;
	ld.global.u32 	%r171, [%rd1+512];
$L__BB2_4:
	add.s32 	%r22, %r1, 128;
	shr.u32 	%r23, %r22, 5;
	add.s32 	%r24, %r23, %r1;
	shl.b32 	%r25, %r24, 2;
	add.s32 	%r10, %r21, %r25;
	st.shared.u32 	[%r10+512], %r171;
	bar.sync 	0;
	setp.gt.u32 	%p3, %r1, 127;
	@%p3 bra 	$L__BB2_6;
	shl.b32 	%r27, %r1, 1;
	shr.u32 	%r28, %r1, 4;
	add.s32 	%r29, %r28, %r27;
	shl.b32 	%r30, %r29, 2;
	add.s32 	%r32, %r21, %r30;
	ld.shared.u32 	%r33, [%r32];
	shr.u32 	%r34, %r27, 5;
	add.s32 	%r35, %r34, %r27;
	shl.b32 	%r36, %r35, 2;
	add.s32 	%r37, %r21, %r36;
	ld.shared.u32 	%r38, [%r37+4];
	add.s32 	%r39, %r38, %r33;
	st.shared.u32 	[%r37+4], %r39;
$L__BB2_6:
	bar.sync 	0;
	setp.gt.u32 	%p4, %r1, 63;
	@%p4 bra 	$L__BB2_8;
	shl.b32 	%r40, %r1, 2;
	shr.u32 	%r42, %r40, 5;
	add.s32 	%r43, %r42, %r40;
	shl.b32 	%r44, %r43, 2;
	add.s32 	%r45, %r21, %r44;
	ld.shared.u32 	%r46, [%r45+4];
	ld.shared.u32 	%r47, [%r45+12];
	add.s32 	%r48, %r47, %r46;
	st.shared.u32 	[%r45+12], %r48;
$L__BB2_8:
	bar.sync 	0;
	setp.gt.u32 	%p5, %r1, 31;
	@%p5 bra 	$L__BB2_10;
	shl.b32 	%r49, %r1, 3;
	shr.u32 	%r51, %r49, 5;
	add.s32 	%r52, %r51, %r49;
	shl.b32 	%r53, %r52, 2;
	add.s32 	%r54, %r21, %r53;
	ld.shared.u32 	%r55, [%r54+12];
	ld.shared.u32 	%r56, [%r54+28];
	add.s32 	%r57, %r56, %r55;
	st.shared.u32 	[%r54+28], %r57;
$L__BB2_10:
	bar.sync 	0;
	setp.gt.u32 	%p6, %r1, 15;
	@%p6 bra 	$L__BB2_12;
	shl.b32 	%r58, %r1, 4;
	shr.u32 	%r60, %r58, 5;
	add.s32 	%r61, %r60, %r58;
	shl.b32 	%r62, %r61, 2;
	add.s32 	%r63, %r21, %r62;
	ld.shared.u32 	%r64, [%r63+28];
	ld.shared.u32 	%r65, [%r63+60];
	add.s32 	%r66, %r65, %r64;
	st.shared.u32 	[%r63+60], %r66;
$L__BB2_12:
	bar.sync 	0;
	setp.gt.u32 	%p7, %r1, 7;
	@%p7 bra 	$L__BB2_14;
	shl.b32 	%r67, %r1, 5;
	mad.lo.s32 	%r69, %r1, 132, %r21;
	ld.shared.u32 	%r70, [%r69+60];
	add.s32 	%r71, %r1, %r67;
	shl.b32 	%r72, %r71, 2;
	add.s32 	%r73, %r21, %r72;
	ld.shared.u32 	%r74, [%r73+124];
	add.s32 	%r75, %r74, %r70;
	st.shared.u32 	[%r73+124], %r75;
$L__BB2_14:
	bar.sync 	0;
	setp.gt.u32 	%p8, %r1, 3;
	@%p8 bra 	$L__BB2_16;
	shl.b32 	%r76, %r1, 6;
	shr.u32 	%r78, %r76, 5;
	add.s32 	%r79, %r76, %r78;
	shl.b32 	%r80, %r79, 2;
	add.s32 	%r81, %r21, %r80;
	ld.shared.u32 	%r82, [%r81+124];
	ld.shared.u32 	%r83, [%r81+256];
	add.s32 	%r84, %r83, %r82;
	st.shared.u32 	[%r81+256], %r84;
$L__BB2_16:
	bar.sync 	0;
	setp.gt.u32 	%p9, %r1, 1;
	@%p9 bra 	$L__BB2_18;
	shl.b32 	%r85, %r1, 7;
	shr.u32 	%r87, %r85, 5;
	add.s32 	%r88, %r85, %r87;
	shl.b32 	%r89, %r88, 2;
	add.s32 	%r90, %r21, %r89;
	ld.shared.u32 	%r91, [%r90+256];
	ld.shared.u32 	%r92, [%r90+520];
	add.s32 	%r93, %r92, %r91;
	st.shared.u32 	[%r90+520], %r93;
$L__BB2_18:
	bar.sync 	0;
	setp.ne.s32 	%p10, %r1, 0;
	@%p10 bra 	$L__BB2_20;
	ld.shared.u32 	%r94, [_ZZ11kernel_scanPiS_iE6s_data+520];
	ld.shared.u32 	%r95, [_ZZ11kernel_scanPiS_iE6s_data+1048];
	add.s32 	%r96, %r95, %r94;
	cvta.to.global.u64 	%rd6, %rd2;
	mul.wide.u32 	%rd7, %r2, 4;
	add.s64 	%rd8, %rd6, %rd7;
	st.global.u32 	[%rd8], %r96;
	mov.b32 	%r97, 0;
	st.shared.u32 	[_ZZ11kernel_scanPiS_iE6s_data+1048], %r97;
$L__BB2_20:
	setp.ne.s32 	%p11, %r1, 0;
	bar.sync 	0;
	@%p11 bra 	$L__BB2_22;
	ld.shared.u32 	%r98, [_ZZ11kernel_scanPiS_iE6s_data+1048];
	ld.shared.u32 	%r99, [_ZZ11kernel_scanPiS_iE6s_data+520];
	add.s32 	%r100, %r99, %r98;
	st.shared.u32 	[_ZZ11kernel_scanPiS_iE6s_data+1048], %r100;
	st.shared.u32 	[_ZZ11kernel_scanPiS_iE6s_data+520], %r98;
$L__BB2_22:
	setp.gt.u32 	%p12, %r1, 1;
	bar.sync 	0;
	@%p12 bra 	$L__BB2_24;
	shl.b32 	%r101, %r1, 7;
	shr.u32 	%r102, %r101, 5;
	add.s32 	%r103, %r101, %r102;
	shl.b32 	%r104, %r103, 2;
	add.s32 	%r106, %r21, %r104;
	ld.shared.u32 	%r107, [%r106+520];
	ld.shared.u32 	%r108, [%r106+256];
	add.s32 	%r109, %r108, %r107;
	st.shared.u32 	[%r106+520], %r109;
	st.shared.u32 	[%r106+256], %r107;
$L__BB2_24:
	setp.gt.u32 	%p13, %r1, 3;
	bar.sync 	0;
	@%p13 bra 	$L__BB2_26;
	shl.b32 	%r110, %r1, 6;
	shr.u32 	%r111, %r110, 5;
	add.s32 	%r112, %r110, %r111;
	shl.b32 	%r113, %r112, 2;
	add.s32 	%r115, %r21, %r113;
	ld.shared.u32 	%r116, [%r115+256];
	ld.shared.u32 	%r117, [%r115+124];
	add.s32 	%r118, %r117, %r116;
	st.shared.u32 	[%r115+256], %r118;
	st.shared.u32 	[%r115+124], %r116;
$L__BB2_26:
	setp.gt.u32 	%p14, %r1, 7;
	bar.sync 	0;
	@%p14 bra 	$L__BB2_28;
	shl.b32 	%r119, %r1, 5;
	mad.lo.s32 	%r121, %r1, 132, %r21;
	ld.shared.u32 	%r122, [%r121+124];
	add.s32 	%r123, %r1, %r119;
	shl.b32 	%r124, %r123, 2;
	add.s32 	%r125, %r21, %r124;
	ld.shared.u32 	%r126, [%r125+60];
	add.s32 	%r127, %r126, %r122;
	st.shared.u32 	[%r121+124], %r127;
	st.shared.u32 	[%r125+60], %r122;
$L__BB2_28:
	setp.gt.u32 	%p15, %r1, 15;
	bar.sync 	0;
	@%p15 bra 	$L__BB2_30;
	shl.b32 	%r128, %r1, 4;
	shr.u32 	%r129, %r128, 5;
	add.s32 	%r130, %r129, %r128;
	shl.b32 	%r131, %r130, 2;
	add.s32 	%r133, %r21, %r131;
	ld.shared.u32 	%r134, [%r133+60];
	ld.shared.u32 	%r135, [%r133+28];
	add.s32 	%r136, %r135, %r134;
	st.shared.u32 	[%r133+60], %r136;
	st.shared.u32 	[%r133+28], %r134;
$L__BB2_30:
	setp.gt.u32 	%p16, %r1, 31;
	bar.sync 	0;
	@%p16 bra 	$L__BB2_32;
	shl.b32 	%r137, %r1, 3;
	shr.u32 	%r138, %r137, 5;
	add.s32 	%r139, %r138, %r137;
	shl.b32 	%r140, %r139, 2;
	add.s32 	%r142, %r21, %r140;
	ld.shared.u32 	%r143, [%r142+28];
	ld.shared.u32 	%r144, [%r142+12];
	add.s32 	%r145, %r144, %r143;
	st.shared.u32 	[%r142+28], %r145;
	st.shared.u32 	[%r142+12], %r143;
$L__BB2_32:
	setp.gt.u32 	%p17, %r1, 63;
	bar.sync 	0;
	@%p17 bra 	$L__BB2_34;
	shl.b32 	%r146, %r1, 2;
	shr.u32 	%r147, %r146, 5;
	add.s32 	%r148, %r147, %r146;
	shl.b32 	%r149, %r148, 2;
	add.s32 	%r151, %r21, %r149;
	ld.shared.u32 	%r152, [%r151+12];
	ld.shared.u32 	%r153, [%r151+4];
	add.s32 	%r154, %r153, %r152;
	st.shared.u32 	[%r151+12], %r154;
	st.shared.u32 	[%r151+4], %r152;
$L__BB2_34:
	setp.gt.u32 	%p18, %r1, 127;
	bar.sync 	0;
	@%p18 bra 	$L__BB2_36;
	shl.b32 	%r155, %r1, 1;
	shr.u32 	%r156, %r155, 5;
	add.s32 	%r157, %r156, %r155;
	shl.b32 	%r158, %r157, 2;
	add.s32 	%r160, %r21, %r158;
	ld.shared.u32 	%r161, [%r160+4];
	shr.u32 	%r162, %r1, 4;
	add.s32 	%r163, %r162, %r155;
	shl.b32 	%r164, %r163, 2;
	add.s32 	%r165, %r21, %r164;
	ld.shared.u32 	%r166, [%r165];
	add.s32 	%r167, %r166, %r161;
	st.shared.u32 	[%r160+4], %r167;
	st.shared.u32 	[%r165], %r161;
$L__BB2_36:
	setp.ge.s32 	%p19, %r3, %r11;
	bar.sync 	0;
	@%p19 bra 	$L__BB2_38;
	ld.shared.u32 	%r168, [%r6];
	st.global.u32 	[%rd1], %r168;
$L__BB2_38:
	setp.ge.s32 	%p20, %r7, %r11;
	@%p20 bra 	$L__BB2_40;
	ld.shared.u32 	%r169, [%r10+512];
	st.global.u32 	[%rd1+512], %r169;
$L__BB2_40:
	ret;

}
	// .globl	_Z12kernel_shiftPiS_i
.visible .entry _Z12kernel_shiftPiS_i(
	.param .u64 .ptr .align 1 _Z12kernel_shiftPiS_i_param_0,
	.param .u64 .ptr .align 1 _Z12kernel_shiftPiS_i_param_1,
	.param .u32 _Z12kernel_shiftPiS_i_param_2
)
{
	.reg .pred 	%p<3>;
	.reg .b32 	%r<15>;
	.reg .b64 	%rd<9>;

	ld.param.u64 	%rd2, [_Z12kernel_shiftPiS_i_param_0];
	ld.param.u64 	%rd3, [_Z12kernel_shiftPiS_i_param_1];
	ld.param.u32 	%r3, [_Z12kernel_shiftPiS_i_param_2];
	cvta.to.global.u64 	%rd4, %rd2;
	cvta.to.global.u64 	%rd5, %rd3;
	mov.u32 	%r4, %tid.x;
	mov.u32 	%r5, %nctaid.x;
	mov.u32 	%r6, %ctaid.y;
	mov.u32 	%r7, %ctaid.x;
	mad.lo.s32 	%r8, %r5, %r6, %r7;
	mul.wide.s32 	%rd6, %r8, 4;
	add.s64 	%rd7, %rd5, %rd6;
	ld.global.u32 	%r1, [%rd7];
	shl.b32 	%r9, %r8, 8;
	add.s32 	%r2, %r9, %r4;
	setp.ge.s32 	%p1, %r2, %r3;
	mul.wide.s32 	%rd8, %r2, 4;
	add.s64 	%rd1, %rd4, %rd8;
	@%p1 bra 	$L__BB3_2;
	ld.global.u32 	%r10, [%rd1];
	add.s32 	%r11, %r10, %r1;
	st.global.u32 	[%rd1], %r11;
$L__BB3_2:
	add.s32 	%r12, %r2, 128;
	setp.ge.s32 	%p2, %r12, %r3;
	@%p2 bra 	$L__BB3_4;
	ld.global.u32 	%r13, [%rd1+512];
	add.s32 	%r14, %r13, %r1;
	st.global.u32 	[%rd1+512], %r14;
$L__BB3_4:
	ret;

}


// ===== COMPILED SASS (sm_100) =====

	.target	sm_100

	.elftype	@"ET_EXEC"


//--------------------- .note.nv.tkinfo           --------------------------
	.section	.note.nv.tkinfo,"",@"SHT_NOTE"
	.sectionflags	@"SHF_NOTE_NV_TKINFO"
	.tkinfo
        /*0018*/ 	.word	0x00000002
        /*0030*/ 	.string	""
        /*0030*/ 	.string	"ptxas"
        /*0030*/ 	.string	"Cuda compilation tools, release 13.0, V13.0.88"
        /*0030*/ 	.string	"Build cuda_13.0.r13.0/compiler.36424714_0"
        /*0030*/ 	.string	"-arch sm_100 -m 64 "



//--------------------- .note.nv.cuinfo           --------------------------
	.section	.note.nv.cuinfo,"",@"SHT_NOTE"
	.sectionflags	@"SHF_NOTE_NV_CUINFO"
        /*0018*/ 	.short	0x0002
        /*001a*/ 	.short	0x0064
        /*001c*/ 	.short	0x0082
	.zero		2


//--------------------- .nv.info                  --------------------------
	.section	.nv.info,"",@"SHT_CUDA_INFO"
	.align	4


	//----- nvinfo : EIATTR_REGCOUNT
	.align		4
        /*0000*/ 	.byte	0x04, 0x2f
        /*0002*/ 	.short	(.L_1 - .L_0)
	.align		4
.L_0:
        /*0004*/ 	.word	index@(_Z13kernel_digitsPjPiii)
        /*0008*/ 	.word	0x0000001a


	//----- nvinfo : EIATTR_FRAME_SIZE
	.align		4
.L_1:
        /*000c*/ 	.byte	0x04, 0x11
        /*000e*/ 	.short	(.L_3 - .L_2)
	.align		4
.L_2:
        /*0010*/ 	.word	index@(_Z13kernel_digitsPjPiii)
        /*0014*/ 	.word	0x00000000


	//----- nvinfo : EIATTR_REGCOUNT
	.align		4
.L_3:
        /*0018*/ 	.byte	0x04, 0x2f
        /*001a*/ 	.short	(.L_5 - .L_4)
	.align		4
.L_4:
        /*001c*/ 	.word	index@(_Z17kernel_radix_sortPjPiS_ii)
        /*0020*/ 	.word	0x0000001a


	//----- nvinfo : EIATTR_FRAME_SIZE
	.align		4
.L_5:
        /*0024*/ 	.byte	0x04, 0x11
        /*0026*/ 	.short	(.L_7 - .L_6)
	.align		4
.L_6:
        /*0028*/ 	.word	index@(_Z17kernel_radix_sortPjPiS_ii)
        /*002c*/ 	.word	0x00000000


	//----- nvinfo : EIATTR_REGCOUNT
	.align		4
.L_7:
        /*0030*/ 	.byte	0x04, 0x2f
        /*0032*/ 	.short	(.L_9 - .L_8)
	.align		4
.L_8:
        /*0034*/ 	.word	index@(_Z11kernel_scanPiS_i)
        /*0038*/ 	.word	0x00000015


	//----- nvinfo : EIATTR_FRAME_SIZE
	.align		4
.L_9:
        /*003c*/ 	.byte	0x04, 0x11
        /*003e*/ 	.short	(.L_11 - .L_10)
	.align		4
.L_10:
        /*0040*/ 	.word	index@(_Z11kernel_scanPiS_i)
        /*0044*/ 	.word	0x00000000


	//----- nvinfo : EIATTR_REGCOUNT
	.align		4
.L_11:
        /*0048*/ 	.byte	0x04, 0x2f
        /*004a*/ 	.short	(.L_13 - .L_12)
	.align		4
.L_12:
        /*004c*/ 	.word	index@(_Z12kernel_shiftPiS_i)
        /*0050*/ 	.word	0x0000000c


	//----- nvinfo : EIATTR_FRAME_SIZE
	.align		4
.L_13:
        /*0054*/ 	.byte	0x04, 0x11
        /*0056*/ 	.short	(.L_15 - .L_14)
	.align		4
.L_14:
        /*0058*/ 	.word	index@(_Z12kernel_shiftPiS_i)
        /*005c*/ 	.word	0x00000000


	//----- nvinfo : EIATTR_MIN_STACK_SIZE
	.align		4
.L_15:
        /*0060*/ 	.byte	0x04, 0x12
        /*0062*/ 	.short	(.L_17 - .L_16)
	.align		4
.L_16:
        /*0064*/ 	.word	index@(_Z12kernel_shiftPiS_i)
        /*0068*/ 	.word	0x00000000


	//----- nvinfo : EIATTR_MIN_STACK_SIZE
	.align		4
.L_17:
        /*006c*/ 	.byte	0x04, 0x12
        /*006e*/ 	.short	(.L_19 - .L_18)
	.align		4
.L_18:
        /*0070*/ 	.word	index@(_Z11kernel_scanPiS_i)
        /*0074*/ 	.word	0x00000000


	//----- nvinfo : EIATTR_MIN_STACK_SIZE
	.align		4
.L_19:
        /*0078*/ 	.byte	0x04, 0x12
        /*007a*/ 	.short	(.L_21 - .L_20)
	.align		4
.L_20:
        /*007c*/ 	.word	index@(_Z17kernel_radix_sortPjPiS_ii)
        /*0080*/ 	.word	0x00000000


	//----- nvinfo : EIATTR_MIN_STACK_SIZE
	.align		4
.L_21:
        /*0084*/ 	.byte	0x04, 0x12
        /*0086*/ 	.short	(.L_23 - .L_22)
	.align		4
.L_22:
        /*0088*/ 	.word	index@(_Z13kernel_digitsPjPiii)
        /*008c*/ 	.word	0x00000000
.L_23:


//--------------------- .nv.compat                --------------------------
	.section	.nv.compat,"",@"SHT_CUDA_COMPAT_INFO"
	.align	4
        /*0000*/ 	.byte	0x02, 0x09, 0x00, 0x00, 0x02, 0x02, 0x01, 0x00, 0x02, 0x05, 0x05, 0x00, 0x03, 0x07, 0x01, 0x01
        /*0010*/ 	.byte	0x02, 0x03, 0x00, 0x00, 0x02, 0x06, 0x01, 0x00, 0x04, 0x0b, 0x08, 0x00, 0x09, 0x00, 0x00, 0x00
        /*0020*/ 	.byte	0x00, 0x00, 0x00, 0x00


//--------------------- .nv.info._Z12kernel_shiftPiS_i --------------------------
	.section	.nv.info._Z12kernel_shiftPiS_i,"",@"SHT_CUDA_INFO"
	.sectionflags	@""
	.align	4


	//----- nvinfo : EIATTR_CUDA_API_VERSION
	.align		4
        /*0000*/ 	.byte	0x04, 0x37
        /*0002*/ 	.short	(.L_25 - .L_24)
.L_24:
        /*0004*/ 	.word	0x00000082


	//----- nvinfo : EIATTR_KPARAM_INFO
	.align		4
.L_25:
        /*0008*/ 	.byte	0x04, 0x17
        /*000a*/ 	.short	(.L_27 - .L_26)
.L_26:
        /*000c*/ 	.word	0x00000000
        /*0010*/ 	.short	0x0002
        /*0012*/ 	.short	0x0010
        /*0014*/ 	.byte	0x00, 0xf0, 0x11, 0x00


	//----- nvinfo : EIATTR_KPARAM_INFO
	.align		4
.L_27:
        /*0018*/ 	.byte	0x04, 0x17
        /*001a*/ 	.short	(.L_29 - .L_28)
.L_28:
        /*001c*/ 	.word	0x00000000
        /*0020*/ 	.short	0x0001
        /*0022*/ 	.short	0x0008
        /*0024*/ 	.byte	0x00, 0xf5, 0x21, 0x00


	//----- nvinfo : EIATTR_KPARAM_INFO
	.align		4
.L_29:
        /*0028*/ 	.byte	0x04, 0x17
        /*002a*/ 	.short	(.L_31 - .L_30)
.L_30:
        /*002c*/ 	.word	0x00000000
        /*0030*/ 	.short	0x0000
        /*0032*/ 	.short	0x0000
        /*0034*/ 	.byte	0x00, 0xf5, 0x21, 0x00


	//----- nvinfo : EIATTR_SPARSE_MMA_MASK
	.align		4
.L_31:
        /*0038*/ 	.byte	0x03, 0x50
        /*003a*/ 	.short	0x0000


	//----- nvinfo : EIATTR_MAXREG_COUNT
	.align		4
        /*003c*/ 	.byte	0x03, 0x1b
        /*003e*/ 	.short	0x00ff


	//----- nvinfo : EIATTR_MERCURY_ISA_VERSION
	.align		4
        /*0040*/ 	.byte	0x03, 0x5f
        /*0042*/ 	.short	0x0101


	//----- nvinfo : EIATTR_VRC_CTA_INIT_COUNT
	.align		4
        /*0044*/ 	.byte	0x02, 0x4a
	.zero		1
	.zero		1


	//----- nvinfo : EIATTR_EXIT_INSTR_OFFSETS
	.align		4
        /*0048*/ 	.byte	0x04, 0x1c
        /*004a*/ 	.short	(.L_33 - .L_32)


	//   ....[0]....
.L_32:
        /*004c*/ 	.word	0x00000140


	//   ....[1]....
        /*0050*/ 	.word	0x00000180


	//----- nvinfo : EIATTR_CBANK_PARAM_SIZE
	.align		4
.L_33:
        /*0054*/ 	.byte	0x03, 0x19
        /*0056*/ 	.short	0x0014


	//----- nvinfo : EIATTR_PARAM_CBANK
	.align		4
        /*0058*/ 	.byte	0x04, 0x0a
        /*005a*/ 	.short	(.L_35 - .L_34)
	.align		4
.L_34:
        /*005c*/ 	.word	index@(.nv.constant0._Z12kernel_shiftPiS_i)
        /*0060*/ 	.short	0x0380
        /*0062*/ 	.short	0x0014


	//----- nvinfo : EIATTR_SW_WAR
	.align		4
.L_35:
        /*0064*/ 	.byte	0x04, 0x36
        /*0066*/ 	.short	(.L_37 - .L_36)
.L_36:
        /*0068*/ 	.word	0x00000008
.L_37:


//--------------------- .nv.info._Z11kernel_scanPiS_i --------------------------
	.section	.nv.info._Z11kernel_scanPiS_i,"",@"SHT_CUDA_INFO"
	.sectionflags	@""
	.align	4


	//----- nvinfo : EIATTR_CUDA_API_VERSION
	.align		4
        /*0000*/ 	.byte	0x04, 0x37
        /*0002*/ 	.short	(.L_39 - .L_38)
.L_38:
        /*0004*/ 	.word	0x00000082


	//----- nvinfo : EIATTR_KPARAM_INFO
	.align		4
.L_39:
        /*0008*/ 	.byte	0x04, 0x17
        /*000a*/ 	.short	(.L_41 - .L_40)
.L_40:
        /*000c*/ 	.word	0x00000000
        /*0010*/ 	.short	0x0002
        /*0012*/ 	.short	0x0010
        /*0014*/ 	.byte	0x00, 0xf0, 0x11, 0x00


	//----- nvinfo : EIATTR_KPARAM_INFO
	.align		4
.L_41:
        /*0018*/ 	.byte	0x04, 0x17
        /*001a*/ 	.short	(.L_43 - .L_42)
.L_42:
        /*001c*/ 	.word	0x00000000
        /*0020*/ 	.short	0x0001
        /*0022*/ 	.short	0x0008
        /*0024*/ 	.byte	0x00, 0xf5, 0x21, 0x00


	//----- nvinfo : EIATTR_KPARAM_INFO
	.align		4
.L_43:
        /*0028*/ 	.byte	0x04, 0x17
        /*002a*/ 	.short	(.L_45 - .L_44)
.L_44:
        /*002c*/ 	.word	0x00000000
        /*0030*/ 	.short	0x0000
        /*0032*/ 	.short	0x0000
        /*0034*/ 	.byte	0x00, 0xf5, 0x21, 0x00


	//----- nvinfo : EIATTR_SPARSE_MMA_MASK
	.align		4
.L_45:
        /*0038*/ 	.byte	0x03, 0x50
        /*003a*/ 	.short	0x0000


	//----- nvinfo : EIATTR_MAXREG_COUNT
	.align		4
        /*003c*/ 	.byte	0x03, 0x1b
        /*003e*/ 	.short	0x00ff


	//----- nvinfo : EIATTR_NUM_BARRIERS
	.align		4
        /*0040*/ 	.byte	0x02, 0x4c
        /*0042*/ 	.byte	0x01
	.zero		1


	//----- nvinfo : EIATTR_MERCURY_ISA_VERSION
	.align		4
        /*0044*/ 	.byte	0x03, 0x5f
        /*0046*/ 	.short	0x0101


	//----- nvinfo : EIATTR_VRC_CTA_INIT_COUNT
	.align		4
        /*0048*/ 	.byte	0x02, 0x4a
	.zero		1
	.zero		1


	//----- nvinfo : EIATTR_EXIT_INSTR_OFFSETS
	.align		4
        /*004c*/ 	.byte	0x04, 0x1c
        /*004e*/ 	.short	(.L_47 - .L_46)


	//   ....[0]....
.L_46:
        /*0050*/ 	.word	0x00000b70


	//   ....[1]....
        /*0054*/ 	.word	0x00000ba0


	//----- nvinfo : EIATTR_CRS_STACK_SIZE
	.align		4
.L_47:
        /*0058*/ 	.byte	0x04, 0x1e
        /*005a*/ 	.short	(.L_49 - .L_48)
.L_48:
        /*005c*/ 	.word	0x00000000


	//----- nvinfo : EIATTR_CBANK_PARAM_SIZE
	.align		4
.L_49:
        /*0060*/ 	.byte	0x03, 0x19
        /*0062*/ 	.short	0x0014


	//----- nvinfo : EIATTR_PARAM_CBANK
	.align		4
        /*0064*/ 	.byte	0x04, 0x0a
        /*0066*/ 	.short	(.L_51 - .L_50)
	.align		4
.L_50:
        /*0068*/ 	.word	index@(.nv.constant0._Z11kernel_scanPiS_i)
        /*006c*/ 	.short	0x0380
        /*006e*/ 	.short	0x0014


	//----- nvinfo : EIATTR_SW_WAR
	.align		4
.L_51:
        /*0070*/ 	.byte	0x04, 0x36
        /*0072*/ 	.short	(.L_53 - .L_52)
.L_52:
        /*0074*/ 	.word	0x00000008
.L_53:


//--------------------- .nv.info._Z17kernel_radix_sortPjPiS_ii --------------------------
	.section	.nv.info._Z17kernel_radix_sortPjPiS_ii,"",@"SHT_CUDA_INFO"
	.sectionflags	@""
	.align	4


	//----- nvinfo : EIATTR_CUDA_API_VERSION
	.align		4
        /*0000*/ 	.byte	0x04, 0x37
        /*0002*/ 	.short	(.L_55 - .L_54)
.L_54:
        /*0004*/ 	.word	0x00000082


	//----- nvinfo : EIATTR_KPARAM_INFO
	.align		4
.L_55:
        /*0008*/ 	.byte	0x04, 0x17
        /*000a*/ 	.short	(.L_57 - .L_56)
.L_56:
        /*000c*/ 	.word	0x00000000
        /*0010*/ 	.short	0x0004
        /*0012*/ 	.short	0x001c
        /*0014*/ 	.byte	0x00, 0xf0, 0x11, 0x00


	//----- nvinfo : EIATTR_KPARAM_INFO
	.align		4
.L_57:
        /*0018*/ 	.byte	0x04, 0x17
        /*001a*/ 	.short	(.L_59 - .L_58)
.L_58:
        /*001c*/ 	.word	0x00000000
        /*0020*/ 	.short	0x0003
        /*0022*/ 	.short	0x0018
        /*0024*/ 	.byte	0x00, 0xf0, 0x11, 0x00


	//----- nvinfo : EIATTR_KPARAM_INFO
	.align		4
.L_59:
        /*0028*/ 	.byte	0x04, 0x17
        /*002a*/ 	.short	(.L_61 - .L_60)
.L_60:
        /*002c*/ 	.word	0x00000000
        /*0030*/ 	.short	0x0002
        /*0032*/ 	.short	0x0010
        /*0034*/ 	.byte	0x00, 0xf5, 0x21, 0x00


	//----- nvinfo : EIATTR_KPARAM_INFO
	.align		4
.L_61:
        /*0038*/ 	.byte	0x04, 0x17
        /*003a*/ 	.short	(.L_63 - .L_62)
.L_62:
        /*003c*/ 	.word	0x00000000
        /*0040*/ 	.short	0x0001
        /*0042*/ 	.short	0x0008
        /*0044*/ 	.byte	0x00, 0xf5, 0x21, 0x00


	//----- nvinfo : EIATTR_KPARAM_INFO
	.align		4
.L_63:
        /*0048*/ 	.byte	0x04, 0x17
        /*004a*/ 	.short	(.L_65 - .L_64)
.L_64:
        /*004c*/ 	.word	0x00000000
        /*0050*/ 	.short	0x0000
        /*0052*/ 	.short	0x0000
        /*0054*/ 	.byte	0x00, 0xf5, 0x21, 0x00


	//----- nvinfo : EIATTR_SPARSE_MMA_MASK
	.align		4
.L_65:
        /*0058*/ 	.byte	0x03, 0x50
        /*005a*/ 	.short	0x0000


	//----- nvinfo : EIATTR_MAXREG_COUNT
	.align		4
        /*005c*/ 	.byte	0x03, 0x1b
        /*005e*/ 	.short	0x00ff


	//----- nvinfo : EIATTR_MERCURY_ISA_VERSION
	.align		4
        /*0060*/ 	.byte	0x03, 0x5f
        /*0062*/ 	.short	0x0101


	//----- nvinfo : EIATTR_VRC_CTA_INIT_COUNT
	.align		4
        /*0064*/ 	.byte	0x02, 0x4a
	.zero		1
	.zero		1


	//----- nvinfo : EIATTR_EXIT_INSTR_OFFSETS
	.align		4
        /*0068*/ 	.byte	0x04, 0x1c
        /*006a*/ 	.short	(.L_67 - .L_66)


	//   ....[0]....
.L_66:
        /*006c*/ 	.word	0x00000090


	//   ....[1]....
        /*0070*/ 	.word	0x00000490


	//   ....[2]....
        /*0074*/ 	.word	0x00000840


	//----- nvinfo : EIATTR_CRS_STACK_SIZE
	.align		4
.L_67:
        /*0078*/ 	.byte	0x04, 0x1e
        /*007a*/ 	.short	(.L_69 - .L_68)
.L_68:
        /*007c*/ 	.word	0x00000000


	//----- nvinfo : EIATTR_CBANK_PARAM_SIZE
	.align		4
.L_69:
        /*0080*/ 	.byte	0x03, 0x19
        /*0082*/ 	.short	0x0020


	//----- nvinfo : EIATTR_PARAM_CBANK
	.align		4
        /*0084*/ 	.byte	0x04, 0x0a
        /*0086*/ 	.short	(.L_71 - .L_70)
	.align		4
.L_70:
        /*0088*/ 	.word	index@(.nv.constant0._Z17kernel_radix_sortPjPiS_ii)
        /*008c*/ 	.short	0x0380
        /*008e*/ 	.short	0x0020


	//----- nvinfo : EIATTR_SW_WAR
	.align		4
.L_71:
        /*0090*/ 	.byte	0x04, 0x36
        /*0092*/ 	.short	(.L_73 - .L_72)
.L_72:
        /*0094*/ 	.word	0x00000008
.L_73:


//--------------------- .nv.info._Z13kernel_digitsPjPiii --------------------------
	.section	.nv.info._Z13kernel_digitsPjPiii,"",@"SHT_CUDA_INFO"
	.sectionflags	@""
	.align	4


	//----- nvinfo : EIATTR_CUDA_API_VERSION
	.align		4
        /*0000*/ 	.byte	0x04, 0x37
        /*0002*/ 	.short	(.L_75 - .L_74)
.L_74:
        /*0004*/ 	.word	0x00000082


	//----- nvinfo : EIATTR_KPARAM_INFO
	.align		4
.L_75:
        /*0008*/ 	.byte	0x04, 0x17
        /*000a*/ 	.short	(.L_77 - .L_76)
.L_76:
        /*000c*/ 	.word	0x00000000
        /*0010*/ 	.short	0x0003
        /*0012*/ 	.short	0x0014
        /*0014*/ 	.byte	0x00, 0xf0, 0x11, 0x00


	//----- nvinfo : EIATTR_KPARAM_INFO
	.align		4
.L_77:
        /*0018*/ 	.byte	0x04, 0x17
        /*001a*/ 	.short	(.L_79 - .L_78)
.L_78:
        /*001c*/ 	.word	0x00000000
        /*0020*/ 	.short	0x0002
        /*0022*/ 	.short	0x0010
        /*0024*/ 	.byte	0x00, 0xf0, 0x11, 0x00


	//----- nvinfo : EIATTR_KPARAM_INFO
	.align		4
.L_79:
        /*0028*/ 	.byte	0x04, 0x17
        /*002a*/ 	.short	(.L_81 - .L_80)
.L_80:
        /*002c*/ 	.word	0x00000000
        /*0030*/ 	.short	0x0001
        /*0032*/ 	.short	0x0008
        /*0034*/ 	.byte	0x00, 0xf5, 0x21, 0x00


	//----- nvinfo : EIATTR_KPARAM_INFO
	.align		4
.L_81:
        /*0038*/ 	.byte	0x04, 0x17
        /*003a*/ 	.short	(.L_83 - .L_82)
.L_82:
        /*003c*/ 	.word	0x00000000
        /*0040*/ 	.short	0x0000
        /*0042*/ 	.short	0x0000
        /*0044*/ 	.byte	0x00, 0xf5, 0x21, 0x00


	//----- nvinfo : EIATTR_SPARSE_MMA_MASK
	.align		4
.L_83:
        /*0048*/ 	.byte	0x03, 0x50
        /*004a*/ 	.short	0x0000


	//----- nvinfo : EIATTR_MAXREG_COUNT
	.align		4
        /*004c*/ 	.byte	0x03, 0x1b
        /*004e*/ 	.short	0x00ff


	//----- nvinfo : EIATTR_MERCURY_ISA_VERSION
	.align		4
        /*0050*/ 	.byte	0x03, 0x5f
        /*0052*/ 	.short	0x0101


	//----- nvinfo : EIATTR_VRC_CTA_INIT_COUNT
	.align		4
        /*0054*/ 	.byte	0x02, 0x4a
	.zero		1
	.zero		1


	//----- nvinfo : EIATTR_EXIT_INSTR_OFFSETS
	.align		4
        /*0058*/ 	.byte	0x04, 0x1c
        /*005a*/ 	.short	(.L_85 - .L_84)


	//   ....[0]....
.L_84:
        /*005c*/ 	.word	0x00000090


	//   ....[1]....
        /*0060*/ 	.word	0x000003c0


	//   ....[2]....
        /*0064*/ 	.word	0x00000580


	//----- nvinfo : EIATTR_CRS_STACK_SIZE
	.align		4
.L_85:
        /*0068*/ 	.byte	0x04, 0x1e
        /*006a*/ 	.short	(.L_87 - .L_86)
.L_86:
        /*006c*/ 	.word	0x00000000


	//----- nvinfo : EIATTR_CBANK_PARAM_SIZE
	.align		4
.L_87:
        /*0070*/ 	.byte	0x03, 0x19
        /*0072*/ 	.short	0x0018


	//----- nvinfo : EIATTR_PARAM_CBANK
	.align		4
        /*0074*/ 	.byte	0x04, 0x0a
        /*0076*/ 	.short	(.L_89 - .L_88)
	.align		4
.L_88:
        /*0078*/ 	.word	index@(.nv.constant0._Z13kernel_digitsPjPiii)
        /*007c*/ 	.short	0x0380
        /*007e*/ 	.short	0x0018


	//----- nvinfo : EIATTR_SW_WAR
	.align		4
.L_89:
        /*0080*/ 	.byte	0x04, 0x36
        /*0082*/ 	.short	(.L_91 - .L_90)
.L_90:
        /*0084*/ 	.word	0x00000008
.L_91:


//--------------------- .nv.callgraph             --------------------------
	.section	.nv.callgraph,"",@"SHT_CUDA_CALLGRAPH"
	.align	4
	.sectionentsize	8
	.align		4
        /*0000*/ 	.word	0x00000000
	.align		4
        /*0004*/ 	.word	0xffffffff
	.align		4
        /*0008*/ 	.word	0x00000000
	.align		4
        /*000c*/ 	.word	0xfffffffe
	.align		4
        /*0010*/ 	.word	0x00000000
	.align		4
        /*0014*/ 	.word	0xfffffffd
	.align		4
        /*0018*/ 	.word	0x00000000
	.align		4
        /*001c*/ 	.word	0xfffffffc


//--------------------- .text._Z12kernel_shiftPiS_i --------------------------
	.section	.text._Z12kernel_shiftPiS_i,"ax",@progbits
	.align	128
        .global         _Z12kernel_shiftPiS_i
        .type           _Z12kernel_shiftPiS_i,@function
        .size           _Z12kernel_shiftPiS_i,(.L_x_16 - _Z12kernel_shiftPiS_i)
        .other          _Z12kernel_shiftPiS_i,@"STO_CUDA_ENTRY STV_DEFAULT"
_Z12kernel_shiftPiS_i:
.text._Z12kernel_shiftPiS_i:
[----:B------:R-:W-:Y:S01]  /*0000*/  LDC R1, c[0x0][0x37c] ;  /* 0x0000df00ff017b82 */ /* 0x000fe20000000800 */
[----:B------:R-:W0:Y:S01]  /*0010*/  S2R R7, SR_CTAID.Y ;  /* 0x0000000000077919 */ /* 0x000e220000002600 */
[----:B------:R-:W0:Y:S06]  /*0020*/  LDCU UR4, c[0x0][0x370] ;  /* 0x00006e00ff0477ac */ /* 0x000e2c0008000800 */
[----:B------:R-:W1:Y:S01]  /*0030*/  LDC.64 R2, c[0x0][0x388] ;  /* 0x0000e200ff027b82 */ /* 0x000e620000000a00 */
[----:B------:R-:W0:Y:S01]  /*0040*/  S2R R6, SR_CTAID.X ;  /* 0x0000000000067919 */ /* 0x000e220000002500 */
[----:B------:R-:W2:Y:S01]  /*0050*/  LDCU UR6, c[0x0][0x390] ;  /* 0x00007200ff0677ac */ /* 0x000ea20008000800 */
[----:B------:R-:W3:Y:S05]  /*0060*/  S2R R0, SR_TID.X ;  /* 0x0000000000007919 */ /* 0x000eea0000002100 */
[----:B------:R-:W4:Y:S01]  /*0070*/  LDC.64 R4, c[0x0][0x380] ;  /* 0x0000e000ff047b82 */ /* 0x000f220000000a00 */
[----:B0-----:R-:W-:Y:S01]  /*0080*/  IMAD R7, R7, UR4, R6 ;  /* 0x0000000407077c24 */ /* 0x001fe2000f8e0206 */
[----:B------:R-:W0:Y:S03]  /*0090*/  LDCU.64 UR4, c[0x0][0x358] ;  /* 0x00006b00ff0477ac */ /* 0x000e260008000a00 */
[C---:B-1----:R-:W-:Y:S01]  /*00a0*/  IMAD.WIDE R2, R7.reuse, 0x4, R2 ;  /* 0x0000000407027825 */ /* 0x042fe200078e0202 */
[----:B---3--:R-:W-:-:S04]  /*00b0*/  LEA R9, R7, R0, 0x8 ;  /* 0x0000000007097211 */ /* 0x008fc800078e40ff */
[C---:B--2---:R-:W-:Y:S01]  /*00c0*/  ISETP.GE.AND P0, PT, R9.reuse, UR6, PT ;  /* 0x0000000609007c0c */ /* 0x044fe2000bf06270 */
[C---:B----4-:R-:W-:Y:S01]  /*00d0*/  IMAD.WIDE R4, R9.reuse, 0x4, R4 ;  /* 0x0000000409047825 */ /* 0x050fe200078e0204 */
[----:B0-----:R-:W2:Y:S11]  /*00e0*/  LDG.E R2, desc[UR4][R2.64] ;  /* 0x0000000402027981 */ /* 0x001eb6000c1e1900 */
[----:B------:R-:W2:Y:S01]  /*00f0*/  @!P0 LDG.E R7, desc[UR4][R4.64] ;  /* 0x0000000404078981 */ /* 0x000ea2000c1e1900 */
[----:B------:R-:W-:-:S04]  /*0100*/  IADD3 R9, PT, PT, R9, 0x80, RZ ;  /* 0x0000008009097810 */ /* 0x000fc80007ffe0ff */
[----:B------:R-:W-:Y:S02]  /*0110*/  ISETP.GE.AND P1, PT, R9, UR6, PT ;  /* 0x0000000609007c0c */ /* 0x000fe4000bf26270 */
[----:B--2---:R-:W-:-:S05]  /*0120*/  @!P0 IADD3 R7, PT, PT, R2, R7, RZ ;  /* 0x0000000702078210 */ /* 0x004fca0007ffe0ff */
[----:B------:R0:W-:Y:S06]  /*0130*/  @!P0 STG.E desc[UR4][R4.64], R7 ;  /* 0x0000000704008986 */ /* 0x0001ec000c101904 */
[----:B------:R-:W-:Y:S05]  /*0140*/  @P1 EXIT ;  /* 0x000000000000194d */ /* 0x000fea0003800000 */
[----:B------:R-:W2:Y:S02]  /*0150*/  LDG.E R3, desc[UR4][R4.64+0x200] ;  /* 0x0002000404037981 */ /* 0x000ea4000c1e1900 */
[----:B--2---:R-:W-:-:S05]  /*0160*/  IADD3 R3, PT, PT, R2, R3, RZ ;  /* 0x0000000302037210 */ /* 0x004fca0007ffe0ff */
[----:B------:R-:W-:Y:S01]  /*0170*/  STG.E desc[UR4][R4.64+0x200], R3 ;  /* 0x0002000304007986 */ /* 0x000fe2000c101904 */
[----:B------:R-:W-:Y:S05]  /*0180*/  EXIT ;  /* 0x000000000000794d */ /* 0x000fea0003800000 */
.L_x_0:
[----:B------:R-:W-:-:S00]  /*0190*/  BRA `(.L_x_0) ;  /* 0xfffffffc00fc7947 */ /* 0x000fc0000383ffff */
[----:B------:R-:W-:-:S00]  /*01a0*/  NOP ;  /* 0x0000000000007918 */ /* 0x000fc00000000000 */
        /* <DEDUP_REMOVED lines=13> */
.L_x_16:


//--------------------- .text._Z11kernel_scanPiS_i --------------------------
	.section	.text._Z11kernel_scanPiS_i,"ax",@progbits
	.align	128
        .global         _Z11kernel_scanPiS_i
        .type           _Z11kernel_scanPiS_i,@function
        .size           _Z11kernel_scanPiS_i,(.L_x_17 - _Z11kernel_scanPiS_i)
        .other          _Z11kernel_scanPiS_i,@"STO_CUDA_ENTRY STV_DEFAULT"
_Z11kernel_scanPiS_i:
.text._Z11kernel_scanPiS_i:
[----:B------:R-:W-:Y:S01]  /*0000*/  LDC R1, c[0x0][0x37c] ;  /* 0x0000df00ff017b82 */ /* 0x000fe20000000800 */
[----:B------:R-:W0:Y:S01]  /*0010*/  S2R R5, SR_CTAID.Y ;  /* 0x0000000000057919 */ /* 0x000e220000002600 */
[----:B------:R-:W0:Y:S06]  /*0020*/  LDCU UR4, c[0x0][0x370] ;  /* 0x00006e00ff0477ac */ /* 0x000e2c0008000800 */
[----:B------:R-:W1:Y:S01]  /*0030*/  LDC.64 R2, c[0x0][0x380] ;  /* 0x0000e000ff027b82 */ /* 0x000e620000000a00 */
[----:B------:R-:W-:Y:S01]  /*0040*/  IMAD.MOV.U32 R9, RZ, RZ, RZ ;  /* 0x000000ffff097224 */ /* 0x000fe200078e00ff */
[----:B------:R-:W0:Y:S01]  /*0050*/  S2R R4, SR_CTAID.X ;  /* 0x0000000000047919 */ /* 0x000e220000002500 */
[----:B------:R-:W2:Y:S01]  /*0060*/  LDCU UR6, c[0x0][0x390] ;  /* 0x00007200ff0677ac */ /* 0x000ea20008000800 */
[----:B------:R-:W-:Y:S01]  /*0070*/  IMAD.MOV.U32 R11, RZ, RZ, RZ ;  /* 0x000000ffff0b7224 */ /* 0x000fe200078e00ff */
[----:B------:R-:W3:Y:S01]  /*0080*/  S2R R0, SR_TID.X ;  /* 0x0000000000007919 */ /* 0x000ee20000002100 */
[----:B0-----:R-:W-:Y:S01]  /*0090*/  IMAD R5, R5, UR4, R4 ;  /* 0x0000000405057c24 */ /* 0x001fe2000f8e0204 */
[----:B------:R-:W0:Y:S03]  /*00a0*/  LDCU.64 UR4, c[0x0][0x358] ;  /* 0x00006b00ff0477ac */ /* 0x000e260008000a00 */
[----:B---3--:R-:W-:-:S04]  /*00b0*/  IMAD R7, R5, 0x100, R0 ;  /* 0x0000010005077824 */ /* 0x008fc800078e0200 */
[C---:B------:R-:W-:Y:S01]  /*00c0*/  VIADD R4, R7.reuse, 0x80 ;  /* 0x0000008007047836 */ /* 0x040fe20000000000 */
[C---:B--2---:R-:W-:Y:S01]  /*00d0*/  ISETP.GE.AND P0, PT, R7.reuse, UR6, PT ;  /* 0x0000000607007c0c */ /* 0x044fe2000bf06270 */
[----:B-1----:R-:W-:-:S03]  /*00e0*/  IMAD.WIDE R2, R7, 0x4, R2 ;  /* 0x0000000407027825 */ /* 0x002fc600078e0202 */
[----:B------:R-:W-:-:S09]  /*00f0*/  ISETP.GE.AND P1, PT, R4, UR6, PT ;  /* 0x0000000604007c0c */ /* 0x000fd2000bf26270 */
[----:B0-----:R-:W2:Y:S01]  /*0100*/  @!P0 LDG.E R9, desc[UR4][R2.64] ;  /* 0x0000000402098981 */ /* 0x001ea2000c1e1900 */
[----:B------:R-:W-:-:S03]  /*0110*/  P2R R14, PR, RZ, 0x2 ;  /* 0x00000002ff0e7803 */ /* 0x000fc60000000000 */
[----:B------:R-:W3:Y:S01]  /*0120*/  @!P1 LDG.E R11, desc[UR4][R2.64+0x200] ;  /* 0x00020004020b9981 */ /* 0x000ee2000c1e1900 */
[----:B------:R-:W0:Y:S01]  /*0130*/  S2R R4, SR_CgaCtaId ;  /* 0x0000000000047919 */ /* 0x000e220000008800 */
[C---:B------:R-:W-:Y:S02]  /*0140*/  ISETP.GT.U32.AND P1, PT, R0.reuse, 0x3f, PT ;  /* 0x0000003f0000780c */ /* 0x040fe40003f24070 */
[----:B------:R-:W-:Y:S02]  /*0150*/  MOV R7, 0x400 ;  /* 0x0000040000077802 */ /* 0x000fe40000000f00 */
[C---:B------:R-:W-:Y:S02]  /*0160*/  IADD3 R13, PT, PT, R0.reuse, 0x80, RZ ;  /* 0x00000080000d7810 */ /* 0x040fe40007ffe0ff */
[----:B------:R-:W-:Y:S02]  /*0170*/  ISETP.GT.U32.AND P2, PT, R0, 0x7f, PT ;  /* 0x0000007f0000780c */ /* 0x000fe40003f44070 */
[----:B------:R-:W-:-:S05]  /*0180*/  LEA.HI R6, R13, R0, RZ, 0x1b ;  /* 0x000000000d067211 */ /* 0x000fca00078fd8ff */
[----:B------:R-:W-:Y:S01]  /*0190*/  @!P1 IMAD.SHL.U32 R8, R0, 0x4, RZ ;  /* 0x0000000400089824 */ /* 0x000fe200078e00ff */
[----:B------:R-:W-:Y:S04]  /*01a0*/  BSSY.RECONVERGENT B0, `(.L_x_1) ;  /* 0x0000015000007945 */ /* 0x000fe80003800200 */
[----:B------:R-:W-:Y:S02]  /*01b0*/  @!P1 LEA.HI R8, R8, R8, RZ, 0x1b ;  /* 0x0000000808089211 */ /* 0x000fe400078fd8ff */
[----:B0-----:R-:W-:Y:S02]  /*01c0*/  LEA R7, R4, R7, 0x18 ;  /* 0x0000000704077211 */ /* 0x001fe400078ec0ff */
[----:B------:R-:W-:-:S03]  /*01d0*/  LEA.HI R4, R0, R0, RZ, 0x1b ;  /* 0x0000000000047211 */ /* 0x000fc600078fd8ff */
[--C-:B------:R-:W-:Y:S02]  /*01e0*/  IMAD R6, R6, 0x4, R7.reuse ;  /* 0x0000000406067824 */ /* 0x100fe400078e0207 */
[----:B------:R-:W-:Y:S01]  /*01f0*/  IMAD R4, R4, 0x4, R7 ;  /* 0x0000000404047824 */ /* 0x000fe200078e0207 */
[----:B------:R-:W-:Y:S02]  /*0200*/  P2R R10, PR, RZ, 0x4 ;  /* 0x00000004ff0a7803 */ /* 0x000fe40000000000 */
[----:B------:R-:W-:Y:S02]  /*0210*/  @!P1 LEA R12, R8, R7, 0x2 ;  /* 0x00000007080c9211 */ /* 0x000fe400078e10ff */
[----:B--2---:R0:W-:Y:S04]  /*0220*/  STS [R4], R9 ;  /* 0x0000000904007388 */ /* 0x0041e80000000800 */
[----:B---3--:R0:W-:Y:S01]  /*0230*/  STS [R6+0x200], R11 ;  /* 0x0002000b06007388 */ /* 0x0081e20000000800 */
[----:B------:R-:W-:Y:S06]  /*0240*/  BAR.SYNC.DEFER_BLOCKING 0x0 ;  /* 0x0000000000007b1d */ /* 0x000fec0000010000 */
[----:B------:R-:W-:Y:S05]  /*0250*/  @P2 BRA `(.L_x_2) ;  /* 0x0000000000242947 */ /* 0x000fea0003800000 */
[----:B0-----:R-:W-:-:S05]  /*0260*/  IMAD.SHL.U32 R9, R0, 0x2, RZ ;  /* 0x0000000200097824 */ /* 0x001fca00078e00ff */
[-C--:B------:R-:W-:Y:S02]  /*0270*/  LEA.HI R8, R0, R9.reuse, RZ, 0x1c ;  /* 0x0000000900087211 */ /* 0x080fe400078fe0ff */
[----:B------:R-:W-:-:S03]  /*0280*/  LEA.HI R10, R9, R9, RZ, 0x1b ;  /* 0x00000009090a7211 */ /* 0x000fc600078fd8ff */
[--C-:B------:R-:W-:Y:S02]  /*0290*/  IMAD R8, R8, 0x4, R7.reuse ;  /* 0x0000000408087824 */ /* 0x100fe400078e0207 */
[----:B------:R-:W-:-:S04]  /*02a0*/  IMAD R10, R10, 0x4, R7 ;  /* 0x000000040a0a7824 */ /* 0x000fc800078e0207 */
[----:B------:R-:W-:Y:S04]  /*02b0*/  LDS R8, [R8] ;  /* 0x0000000008087984 */ /* 0x000fe80000000800 */
[----:B------:R-:W0:Y:S02]  /*02c0*/  LDS R9, [R10+0x4] ;  /* 0x000004000a097984 */ /* 0x000e240000000800 */
[----:B0-----:R-:W-:-:S05]  /*02d0*/  IADD3 R9, PT, PT, R8, R9, RZ ;  /* 0x0000000908097210 */ /* 0x001fca0007ffe0ff */
[----:B------:R1:W-:Y:S02]  /*02e0*/  STS [R10+0x4], R9 ;  /* 0x000004090a007388 */ /* 0x0003e40000000800 */
.L_x_2:
[----:B------:R-:W-:Y:S05]  /*02f0*/  BSYNC.RECONVERGENT B0 ;  /* 0x0000000000007941 */ /* 0x000fea0003800200 */
.L_x_1:
[----:B------:R-:W-:Y:S01]  /*0300*/  BAR.SYNC.DEFER_BLOCKING 0x0 ;  /* 0x0000000000007b1d */ /* 0x000fe20000010000 */
[C---:B------:R-:W-:Y:S02]  /*0310*/  ISETP.GT.U32.AND P2, PT, R0.reuse, 0x1f, PT ;  /* 0x0000001f0000780c */ /* 0x040fe40003f44070 */
[C---:B------:R-:W-:Y:S02]  /*0320*/  ISETP.GT.U32.AND P3, PT, R0.reuse, 0xf, PT ;  /* 0x0000000f0000780c */ /* 0x040fe40003f64070 */
[C---:B------:R-:W-:Y:S01]  /*0330*/  ISETP.GT.U32.AND P5, PT, R0.reuse, 0x7, PT ;  /* 0x000000070000780c */ /* 0x040fe20003fa4070 */
[----:B------:R-:W-:Y:S01]  /*0340*/  BSSY.RECONVERGENT B0, `(.L_x_3) ;  /* 0x000007e000007945 */ /* 0x000fe20003800200 */
[C---:B------:R-:W-:Y:S02]  /*0350*/  ISETP.GT.U32.AND P4, PT, R0.reuse, 0x3, PT ;  /* 0x000000030000780c */ /* 0x040fe40003f84070 */
[----:B------:R-:W-:-:S05]  /*0360*/  ISETP.NE.AND P6, PT, R0, RZ, PT ;  /* 0x000000ff0000720c */ /* 0x000fca0003fc5270 */
[C---:B-1----:R-:W-:Y:S02]  /*0370*/  @!P2 IMAD.SHL.U32 R10, R0.reuse, 0x8, RZ ;  /* 0x00000008000aa824 */ /* 0x042fe400078e00ff */
[----:B------:R-:W-:-:S03]  /*0380*/  @!P3 SHF.L.U32 R13, R0, 0x4, RZ ;  /* 0x00000004000db819 */ /* 0x000fc600000006ff */
[----:B------:R-:W-:Y:S02]  /*0390*/  @!P2 LEA.HI R10, R10, R10, RZ, 0x1b ;  /* 0x0000000a0a0aa211 */ /* 0x000fe400078fd8ff */
[----:B------:R-:W-:Y:S01]  /*03a0*/  @!P3 LEA.HI R16, R13, R13, RZ, 0x1b ;  /* 0x0000000d0d10b211 */ /* 0x000fe200078fd8ff */
[----:B------:R-:W-:Y:S02]  /*03b0*/  @!P1 LDS R8, [R12+0x4] ;  /* 0x000004000c089984 */ /* 0x000fe40000000800 */
[--C-:B------:R-:W-:Y:S02]  /*03c0*/  @!P2 IMAD R10, R10, 0x4, R7.reuse ;  /* 0x000000040a0aa824 */ /* 0x100fe400078e0207 */
[----:B------:R-:W-:Y:S01]  /*03d0*/  @!P3 IMAD R16, R16, 0x4, R7 ;  /* 0x000000041010b824 */ /* 0x000fe200078e0207 */
[----:B0-----:R-:W0:Y:S02]  /*03e0*/  @!P1 LDS R9, [R12+0xc] ;  /* 0x00000c000c099984 */ /* 0x001e240000000800 */
[----:B0-----:R-:W-:-:S05]  /*03f0*/  @!P1 IMAD.IADD R9, R8, 0x1, R9 ;  /* 0x0000000108099824 */ /* 0x001fca00078e0209 */
[----:B------:R-:W-:Y:S01]  /*0400*/  @!P1 STS [R12+0xc], R9 ;  /* 0x00000c090c009388 */ /* 0x000fe20000000800 */
[----:B------:R-:W-:Y:S06]  /*0410*/  BAR.SYNC.DEFER_BLOCKING 0x0 ;  /* 0x0000000000007b1d */ /* 0x000fec0000010000 */
[----:B------:R-:W-:Y:S04]  /*0420*/  @!P2 LDS R8, [R10+0xc] ;  /* 0x00000c000a08a984 */ /* 0x000fe80000000800 */
[----:B------:R-:W0:Y:S02]  /*0430*/  @!P2 LDS R11, [R10+0x1c] ;  /* 0x00001c000a0ba984 */ /* 0x000e240000000800 */
[----:B0-----:R-:W-:-:S05]  /*0440*/  @!P2 IMAD.IADD R11, R8, 0x1, R11 ;  /* 0x00000001080ba824 */ /* 0x001fca00078e020b */
[----:B------:R0:W-:Y:S01]  /*0450*/  @!P2 STS [R10+0x1c], R11 ;  /* 0x00001c0b0a00a388 */ /* 0x0001e20000000800 */
[----:B------:R-:W-:Y:S01]  /*0460*/  BAR.SYNC.DEFER_BLOCKING 0x0 ;  /* 0x0000000000007b1d */ /* 0x000fe20000010000 */
[----:B0-----:R-:W-:-:S04]  /*0470*/  @!P4 SHF.L.U32 R10, R0, 0x6, RZ ;  /* 0x00000006000ac819 */ /* 0x001fc800000006ff */
[----:B------:R-:W-:-:S05]  /*0480*/  @!P4 LEA.HI R10, R10, R10, RZ, 0x1b ;  /* 0x0000000a0a0ac211 */ /* 0x000fca00078fd8ff */
[----:B------:R-:W-:Y:S01]  /*0490*/  @!P4 IMAD R10, R10, 0x4, R7 ;  /* 0x000000040a0ac824 */ /* 0x000fe200078e0207 */
[----:B------:R-:W-:Y:S04]  /*04a0*/  @!P3 LDS R8, [R16+0x1c] ;  /* 0x00001c001008b984 */ /* 0x000fe80000000800 */
[----:B------:R-:W0:Y:S02]  /*04b0*/  @!P3 LDS R9, [R16+0x3c] ;  /* 0x00003c001009b984 */ /* 0x000e240000000800 */
[----:B0-----:R-:W-:Y:S02]  /*04c0*/  @!P3 IMAD.IADD R9, R8, 0x1, R9 ;  /* 0x000000010809b824 */ /* 0x001fe400078e0209 */
[----:B------:R-:W-:-:S03]  /*04d0*/  @!P5 IMAD R8, R0, 0x84, R7 ;  /* 0x000000840008d824 */ /* 0x000fc600078e0207 */
[----:B------:R-:W-:Y:S01]  /*04e0*/  @!P3 STS [R16+0x3c], R9 ;  /* 0x00003c091000b388 */ /* 0x000fe20000000800 */
[----:B------:R-:W-:Y:S06]  /*04f0*/  BAR.SYNC.DEFER_BLOCKING 0x0 ;  /* 0x0000000000007b1d */ /* 0x000fec0000010000 */
[----:B------:R-:W-:Y:S04]  /*0500*/  @!P5 LDS R12, [R8+0x3c] ;  /* 0x00003c00080cd984 */ /* 0x000fe80000000800 */
[----:B------:R-:W0:Y:S02]  /*0510*/  @!P5 LDS R13, [R8+0x7c] ;  /* 0x00007c00080dd984 */ /* 0x000e240000000800 */
[----:B0-----:R-:W-:-:S05]  /*0520*/  @!P5 IMAD.IADD R13, R12, 0x1, R13 ;  /* 0x000000010c0dd824 */ /* 0x001fca00078e020d */
[----:B------:R-:W-:Y:S01]  /*0530*/  @!P5 STS [R8+0x7c], R13 ;  /* 0x00007c0d0800d388 */ /* 0x000fe20000000800 */
[----:B------:R-:W-:Y:S01]  /*0540*/  BAR.SYNC.DEFER_BLOCKING 0x0 ;  /* 0x0000000000007b1d */ /* 0x000fe20000010000 */
[----:B------:R-:W-:-:S13]  /*0550*/  ISETP.GT.U32.AND P5, PT, R0, 0x1, PT ;  /* 0x000000010000780c */ /* 0x000fda0003fa4070 */
[----:B------:R-:W-:-:S05]  /*0560*/  @!P5 IMAD.SHL.U32 R11, R0, 0x80, RZ ;  /* 0x00000080000bd824 */ /* 0x000fca00078e00ff */
[----:B------:R-:W-:Y:S01]  /*0570*/  @!P5 LEA.HI R16, R11, R11, RZ, 0x1b ;  /* 0x0000000b0b10d211 */ /* 0x000fe200078fd8ff */
[----:B------:R-:W-:Y:S04]  /*0580*/  @!P4 LDS R9, [R10+0x7c] ;  /* 0x00007c000a09c984 */ /* 0x000fe80000000800 */
[----:B------:R-:W-:Y:S01]  /*0590*/  @!P5 IMAD R16, R16, 0x4, R7 ;  /* 0x000000041010d824 */ /* 0x000fe200078e0207 */
[----:B------:R-:W0:Y:S02]  /*05a0*/  @!P4 LDS R12, [R10+0x100] ;  /* 0x000100000a0cc984 */ /* 0x000e240000000800 */
[----:B0-----:R-:W-:-:S05]  /*05b0*/  @!P4 IADD3 R11, PT, PT, R9, R12, RZ ;  /* 0x0000000c090bc210 */ /* 0x001fca0007ffe0ff */
[----:B------:R-:W-:Y:S01]  /*05c0*/  @!P4 STS [R10+0x100], R11 ;  /* 0x0001000b0a00c388 */ /* 0x000fe20000000800 */
[----:B------:R-:W-:Y:S06]  /*05d0*/  BAR.SYNC.DEFER_BLOCKING 0x0 ;  /* 0x0000000000007b1d */ /* 0x000fec0000010000 */
[----:B------:R-:W-:Y:S04]  /*05e0*/  @!P5 LDS R8, [R16+0x100] ;  /* 0x000100001008d984 */ /* 0x000fe80000000800 */
[----:B------:R-:W0:Y:S02]  /*05f0*/  @!P5 LDS R9, [R16+0x208] ;  /* 0x000208001009d984 */ /* 0x000e240000000800 */
[----:B0-----:R-:W-:-:S02]  /*0600*/  @!P5 IMAD.IADD R13, R8, 0x1, R9 ;  /* 0x00000001080dd824 */ /* 0x001fc400078e0209 */
[----:B------:R-:W0:Y:S03]  /*0610*/  @!P6 LDC.64 R8, c[0x0][0x388] ;  /* 0x0000e200ff08eb82 */ /* 0x000e260000000a00 */
[----:B------:R1:W-:Y:S05]  /*0620*/  @!P5 STS [R16+0x208], R13 ;  /* 0x0002080d1000d388 */ /* 0x0003ea0000000800 */
[----:B------:R-:W-:Y:S01]  /*0630*/  BAR.SYNC.DEFER_BLOCKING 0x0 ;  /* 0x0000000000007b1d */ /* 0x000fe20000010000 */
[----:B-1----:R-:W-:Y:S02]  /*0640*/  @!P3 IMAD.SHL.U32 R13, R0, 0x10, RZ ;  /* 0x00000010000db824 */ /* 0x002fe400078e00ff */
[----:B0-----:R-:W-:-:S03]  /*0650*/  @!P6 IMAD.WIDE.U32 R8, R5, 0x4, R8 ;  /* 0x000000040508e825 */ /* 0x001fc600078e0008 */
[----:B------:R-:W-:Y:S04]  /*0660*/  @!P6 LDS R12, [R7+0x208] ;  /* 0x00020800070ce984 */ /* 0x000fe80000000800 */
[----:B------:R-:W0:Y:S04]  /*0670*/  @!P6 LDS R15, [R7+0x418] ;  /* 0x00041800070fe984 */ /* 0x000e280000000800 */
[----:B------:R-:W-:Y:S01]  /*0680*/  @!P6 STS [R7+0x418], RZ ;  /* 0x000418ff0700e388 */ /* 0x000fe20000000800 */
[----:B0-----:R-:W-:-:S05]  /*0690*/  @!P6 IMAD.IADD R15, R12, 0x1, R15 ;  /* 0x000000010c0fe824 */ /* 0x001fca00078e020f */
[----:B------:R0:W-:Y:S01]  /*06a0*/  @!P6 STG.E desc[UR4][R8.64], R15 ;  /* 0x0000000f0800e986 */ /* 0x0001e2000c101904 */
[----:B------:R-:W-:Y:S01]  /*06b0*/  BAR.SYNC.DEFER_BLOCKING 0x0 ;  /* 0x0000000000007b1d */ /* 0x000fe20000010000 */
[----:B0-----:R-:W-:-:S05]  /*06c0*/  @!P4 SHF.L.U32 R9, R0, 0x6, RZ ;  /* 0x000000060009c819 */ /* 0x001fca00000006ff */
[----:B------:R-:W0:Y:S04]  /*06d0*/  @!P6 LDS R10, [R7+0x418] ;  /* 0x00041800070ae984 */ /* 0x000e280000000800 */
[----:B------:R-:W1:Y:S04]  /*06e0*/  @!P6 LDS R5, [R7+0x208] ;  /* 0x000208000705e984 */ /* 0x000e680000000800 */
[----:B0-----:R0:W-:Y:S01]  /*06f0*/  @!P6 STS [R7+0x208], R10 ;  /* 0x0002080a0700e388 */ /* 0x0011e20000000800 */
[----:B-1----:R-:W-:Y:S01]  /*0700*/  @!P6 IADD3 R12, PT, PT, R10, R5, RZ ;  /* 0x000000050a0ce210 */ /* 0x002fe20007ffe0ff */
[----:B------:R-:W-:-:S04]  /*0710*/  @!P5 IMAD.SHL.U32 R5, R0, 0x80, RZ ;  /* 0x000000800005d824 */ /* 0x000fc800078e00ff */
[----:B------:R1:W-:Y:S01]  /*0720*/  @!P6 STS [R7+0x418], R12 ;  /* 0x0004180c0700e388 */ /* 0x0003e20000000800 */
[----:B------:R-:W-:Y:S02]  /*0730*/  @!P5 LEA.HI R16, R5, R5, RZ, 0x1b ;  /* 0x000000050510d211 */ /* 0x000fe400078fd8ff */
[----:B0-----:R-:W-:Y:S01]  /*0740*/  @!P4 LEA.HI R10, R9, R9, RZ, 0x1b ;  /* 0x00000009090ac211 */ /* 0x001fe200078fd8ff */
[----:B------:R-:W-:Y:S01]  /*0750*/  BAR.SYNC.DEFER_BLOCKING 0x0 ;  /* 0x0000000000007b1d */ /* 0x000fe20000010000 */
[----:B------:R-:W-:Y:S01]  /*0760*/  ISETP.GT.U32.AND P6, PT, R0, 0x7, PT ;  /* 0x000000070000780c */ /* 0x000fe20003fc4070 */
[--C-:B------:R-:W-:Y:S02]  /*0770*/  @!P5 IMAD R16, R16, 0x4, R7.reuse ;  /* 0x000000041010d824 */ /* 0x100fe400078e0207 */
[----:B------:R-:W-:-:S10]  /*0780*/  @!P4 IMAD R11, R10, 0x4, R7 ;  /* 0x000000040a0bc824 */ /* 0x000fd400078e0207 */
[----:B-1----:R-:W-:Y:S01]  /*0790*/  @!P6 IMAD R12, R0, 0x84, R7 ;  /* 0x00000084000ce824 */ /* 0x002fe200078e0207 */
[----:B------:R-:W0:Y:S04]  /*07a0*/  @!P5 LDS R5, [R16+0x208] ;  /* 0x000208001005d984 */ /* 0x000e280000000800 */
[----:B------:R-:W1:Y:S04]  /*07b0*/  @!P5 LDS R8, [R16+0x100] ;  /* 0x000100001008d984 */ /* 0x000e680000000800 */
[----:B0-----:R-:W-:Y:S01]  /*07c0*/  @!P5 STS [R16+0x100], R5 ;  /* 0x000100051000d388 */ /* 0x001fe20000000800 */
[----:B-1----:R-:W-:-:S05]  /*07d0*/  @!P5 IMAD.IADD R8, R5, 0x1, R8 ;  /* 0x000000010508d824 */ /* 0x002fca00078e0208 */
[----:B------:R0:W-:Y:S01]  /*07e0*/  @!P5 STS [R16+0x208], R8 ;  /* 0x000208081000d388 */ /* 0x0001e20000000800 */
[----:B------:R-:W-:Y:S01]  /*07f0*/  BAR.SYNC.DEFER_BLOCKING 0x0 ;  /* 0x0000000000007b1d */ /* 0x000fe20000010000 */
[----:B0-----:R-:W-:-:S05]  /*0800*/  @!P3 LEA.HI R16, R13, R13, RZ, 0x1b ;  /* 0x0000000d0d10b211 */ /* 0x001fca00078fd8ff */
[----:B------:R-:W-:Y:S01]  /*0810*/  @!P3 IMAD R16, R16, 0x4, R7 ;  /* 0x000000041010b824 */ /* 0x000fe200078e0207 */
[----:B------:R-:W0:Y:S04]  /*0820*/  @!P4 LDS R9, [R11+0x100] ;  /* 0x000100000b09c984 */ /* 0x000e280000000800 */
[----:B------:R-:W1:Y:S04]  /*0830*/  @!P4 LDS R10, [R11+0x7c] ;  /* 0x00007c000b0ac984 */ /* 0x000e680000000800 */
[----:B0-----:R-:W-:Y:S01]  /*0840*/  @!P4 STS [R11+0x7c], R9 ;  /* 0x00007c090b00c388 */ /* 0x001fe20000000800 */
[----:B-1----:R-:W-:-:S05]  /*0850*/  @!P4 IMAD.IADD R10, R9, 0x1, R10 ;  /* 0x00000001090ac824 */ /* 0x002fca00078e020a */
[----:B------:R0:W-:Y:S01]  /*0860*/  @!P4 STS [R11+0x100], R10 ;  /* 0x0001000a0b00c388 */ /* 0x0001e20000000800 */
[----:B------:R-:W-:Y:S01]  /*0870*/  BAR.SYNC.DEFER_BLOCKING 0x0 ;  /* 0x0000000000007b1d */ /* 0x000fe20000010000 */
[----:B0-----:R-:W-:-:S05]  /*0880*/  @!P2 IMAD.SHL.U32 R11, R0, 0x8, RZ ;  /* 0x00000008000ba824 */ /* 0x001fca00078e00ff */
[----:B------:R-:W-:Y:S01]  /*0890*/  @!P2 LEA.HI R18, R11, R11, RZ, 0x1b ;  /* 0x0000000b0b12a211 */ /* 0x000fe200078fd8ff */
[----:B------:R-:W-:-:S03]  /*08a0*/  @!P1 IMAD.SHL.U32 R11, R0, 0x4, RZ ;  /* 0x00000004000b9824 */ /* 0x000fc600078e00ff */
[----:B------:R-:W-:Y:S01]  /*08b0*/  @!P2 LEA R18, R18, R7, 0x2 ;  /* 0x000000071212a211 */ /* 0x000fe200078e10ff */
[----:B------:R-:W0:Y:S04]  /*08c0*/  @!P6 LDS R5, [R12+0x7c] ;  /* 0x00007c000c05e984 */ /* 0x000e280000000800 */
[----:B------:R-:W1:Y:S04]  /*08d0*/  @!P6 LDS R8, [R12+0x3c] ;  /* 0x00003c000c08e984 */ /* 0x000e680000000800 */
[----:B0-----:R-:W-:Y:S01]  /*08e0*/  @!P6 STS [R12+0x3c], R5 ;  /* 0x00003c050c00e388 */ /* 0x001fe20000000800 */
[----:B-1----:R-:W-:-:S05]  /*08f0*/  @!P6 IADD3 R8, PT, PT, R5, R8, RZ ;  /* 0x000000080508e210 */ /* 0x002fca0007ffe0ff */
[----:B------:R0:W-:Y:S01]  /*0900*/  @!P6 STS [R12+0x7c], R8 ;  /* 0x00007c080c00e388 */ /* 0x0001e20000000800 */
[----:B------:R-:W-:Y:S01]  /*0910*/  BAR.SYNC.DEFER_BLOCKING 0x0 ;  /* 0x0000000000007b1d */ /* 0x000fe20000010000 */
[----:B------:R-:W-:Y:S02]  /*0920*/  ISETP.GT.U32.AND P6, PT, R0, 0x7f, PT ;  /* 0x0000007f0000780c */ /* 0x000fe40003fc4070 */
[----:B0-----:R-:W-:-:S05]  /*0930*/  @!P1 LEA.HI R12, R11, R11, RZ, 0x1b ;  /* 0x0000000b0b0c9211 */ /* 0x001fca00078fd8ff */
[----:B------:R-:W-:Y:S01]  /*0940*/  @!P1 IMAD R12, R12, 0x4, R7 ;  /* 0x000000040c0c9824 */ /* 0x000fe200078e0207 */
[----:B------:R-:W0:Y:S04]  /*0950*/  @!P3 LDS R9, [R16+0x3c] ;  /* 0x00003c001009b984 */ /* 0x000e280000000800 */
[----:B------:R-:W1:Y:S04]  /*0960*/  @!P3 LDS R10, [R16+0x1c] ;  /* 0x00001c00100ab984 */ /* 0x000e680000000800 */
[----:B0-----:R-:W-:Y:S01]  /*0970*/  @!P3 STS [R16+0x1c], R9 ;  /* 0x00001c091000b388 */ /* 0x001fe20000000800 */
[----:B-1----:R-:W-:-:S05]  /*0980*/  @!P3 IMAD.IADD R10, R9, 0x1, R10 ;  /* 0x00000001090ab824 */ /* 0x002fca00078e020a */
[----:B------:R-:W-:Y:S01]  /*0990*/  @!P3 STS [R16+0x3c], R10 ;  /* 0x00003c0a1000b388 */ /* 0x000fe20000000800 */
[----:B------:R-:W-:Y:S06]  /*09a0*/  BAR.SYNC.DEFER_BLOCKING 0x0 ;  /* 0x0000000000007b1d */ /* 0x000fec0000010000 */
        /* <DEDUP_REMOVED lines=8> */
[----:B0-----:R0:W-:Y:S01]  /*0a30*/  @!P1 STS [R12+0x4], R9 ;  /* 0x000004090c009388 */ /* 0x0011e20000000800 */
[----:B-1----:R-:W-:-:S05]  /*0a40*/  @!P1 IADD3 R10, PT, PT, R9, R10, RZ ;  /* 0x0000000a090a9210 */ /* 0x002fca0007ffe0ff */
[----:B------:R0:W-:Y:S01]  /*0a50*/  @!P1 STS [R12+0xc], R10 ;  /* 0x00000c0a0c009388 */ /* 0x0001e20000000800 */
[----:B------:R-:W-:Y:S06]  /*0a60*/  BAR.SYNC.DEFER_BLOCKING 0x0 ;  /* 0x0000000000007b1d */ /* 0x000fec0000010000 */
[----:B------:R-:W-:Y:S05]  /*0a70*/  @P6 BRA `(.L_x_4) ;  /* 0x0000000000286947 */ /* 0x000fea0003800000 */
[----:B------:R-:W-:-:S05]  /*0a80*/  IMAD.SHL.U32 R5, R0, 0x2, RZ ;  /* 0x0000000200057824 */ /* 0x000fca00078e00ff */
[-C--:B------:R-:W-:Y:S02]  /*0a90*/  LEA.HI R8, R5, R5.reuse, RZ, 0x1b ;  /* 0x0000000505087211 */ /* 0x080fe400078fd8ff */
[----:B------:R-:W-:-:S03]  /*0aa0*/  LEA.HI R0, R0, R5, RZ, 0x1c ;  /* 0x0000000500007211 */ /* 0x000fc600078fe0ff */
[----:B------:R-:W-:Y:S01]  /*0ab0*/  IMAD R8, R8, 0x4, R7 ;  /* 0x0000000408087824 */ /* 0x000fe200078e0207 */
[----:B------:R-:W-:-:S04]  /*0ac0*/  LEA R7, R0, R7, 0x2 ;  /* 0x0000000700077211 */ /* 0x000fc800078e10ff */
[----:B------:R-:W-:Y:S04]  /*0ad0*/  LDS R0, [R8+0x4] ;  /* 0x0000040008007984 */ /* 0x000fe80000000800 */
[----:B------:R-:W1:Y:S02]  /*0ae0*/  LDS R5, [R7] ;  /* 0x0000000007057984 */ /* 0x000e640000000800 */
[----:B-1----:R-:W-:-:S05]  /*0af0*/  IMAD.IADD R5, R0, 0x1, R5 ;  /* 0x0000000100057824 */ /* 0x002fca00078e0205 */
[----:B------:R1:W-:Y:S04]  /*0b00*/  STS [R8+0x4], R5 ;  /* 0x0000040508007388 */ /* 0x0003e80000000800 */
[----:B------:R1:W-:Y:S02]  /*0b10*/  STS [R7], R0 ;  /* 0x0000000007007388 */ /* 0x0003e40000000800 */
.L_x_4:
[----:B------:R-:W-:Y:S05]  /*0b20*/  BSYNC.RECONVERGENT B0 ;  /* 0x0000000000007941 */ /* 0x000fea0003800200 */
.L_x_3:
[----:B------:R-:W-:Y:S01]  /*0b30*/  BAR.SYNC.DEFER_BLOCKING 0x0 ;  /* 0x0000000000007b1d */ /* 0x000fe20000010000 */
[----:B------:R-:W-:-:S05]  /*0b40*/  ISETP.NE.AND P1, PT, R14, RZ, PT ;  /* 0x000000ff0e00720c */ /* 0x000fca0003f25270 */
[----:B-1----:R-:W1:Y:S04]  /*0b50*/  @!P0 LDS R5, [R4] ;  /* 0x0000000004058984 */ /* 0x002e680000000800 */
[----:B-1----:R1:W-:Y:S04]  /*0b60*/  @!P0 STG.E desc[UR4][R2.64], R5 ;  /* 0x0000000502008986 */ /* 0x0023e8000c101904 */
[----:B------:R-:W-:Y:S05]  /*0b70*/  @P1 EXIT ;  /* 0x000000000000194d */ /* 0x000fea0003800000 */
[----:B-1----:R-:W1:Y:S04]  /*0b80*/  LDS R5, [R6+0x200] ;  /* 0x0002000006057984 */ /* 0x002e680000000800 */
[----:B-1----:R-:W-:Y:S01]  /*0b90*/  STG.E desc[UR4][R2.64+0x200], R5 ;  /* 0x0002000502007986 */ /* 0x002fe2000c101904 */
[----:B------:R-:W-:Y:S05]  /*0ba0*/  EXIT ;  /* 0x000000000000794d */ /* 0x000fea0003800000 */
.L_x_5:
        /* <DEDUP_REMOVED lines=13> */
.L_x_17:


//--------------------- .text._Z17kernel_radix_sortPjPiS_ii --------------------------
	.section	.text._Z17kernel_radix_sortPjPiS_ii,"ax",@progbits
	.align	128
        .global         _Z17kernel_radix_sortPjPiS_ii
        .type           _Z17kernel_radix_sortPjPiS_ii,@function
        .size           _Z17kernel_radix_sortPjPiS_ii,(.L_x_18 - _Z17kernel_radix_sortPjPiS_ii)
        .other          _Z17kernel_radix_sortPjPiS_ii,@"STO_CUDA_ENTRY STV_DEFAULT"
_Z17kernel_radix_sortPjPiS_ii:
.text._Z17kernel_radix_sortPjPiS_ii:
[----:B------:R-:W-:Y:S01]  /*0000*/  LDC R1, c[0x0][0x37c] ;  /* 0x0000df00ff017b82 */ /* 0x000fe20000000800 */
[----:B------:R-:W0:Y:S07]  /*0010*/  S2R R11, SR_CTAID.X ;  /* 0x00000000000b7919 */ /* 0x000e2e0000002500 */
[----:B------:R-:W1:Y:S01]  /*0020*/  LDC R9, c[0x0][0x398] ;  /* 0x0000e600ff097b82 */ /* 0x000e620000000800 */
[----:B------:R-:W0:Y:S01]  /*0030*/  LDCU UR4, c[0x0][0x360] ;  /* 0x00006c00ff0477ac */ /* 0x000e220008000800 */
[----:B------:R-:W0:Y:S06]  /*0040*/  S2R R0, SR_TID.X ;  /* 0x0000000000007919 */ /* 0x000e2c0000002100 */
[----:B------:R-:W2:Y:S01]  /*0050*/  LDC R2, c[0x0][0x370] ;  /* 0x0000dc00ff027b82 */ /* 0x000ea20000000800 */
[----:B0-----:R-:W-:-:S02]  /*0060*/  IMAD R11, R11, UR4, R0 ;  /* 0x000000040b0b7c24 */ /* 0x001fc4000f8e0200 */
[----:B--2---:R-:W-:-:S03]  /*0070*/  IMAD R0, R2, UR4, RZ ;  /* 0x0000000402007c24 */ /* 0x004fc6000f8e02ff */
[----:B-1----:R-:W-:-:S13]  /*0080*/  ISETP.GE.AND P0, PT, R11, R9, PT ;  /* 0x000000090b00720c */ /* 0x002fda0003f06270 */
[----:B------:R-:W-:Y:S05]  /*0090*/  @P0 EXIT ;  /* 0x000000000000094d */ /* 0x000fea0003800000 */
[----:B------:R-:W0:Y:S01]  /*00a0*/  LDC.64 R2, c[0x0][0x380] ;  /* 0x0000e000ff027b82 */ /* 0x000e220000000a00 */
[----:B------:R-:W1:Y:S07]  /*00b0*/  LDCU.64 UR4, c[0x0][0x358] ;  /* 0x00006b00ff0477ac */ /* 0x000e6e0008000a00 */
[----:B------:R-:W2:Y:S01]  /*00c0*/  LDC.64 R4, c[0x0][0x388] ;  /* 0x0000e200ff047b82 */ /* 0x000ea20000000a00 */
[----:B0-----:R-:W-:-:S06]  /*00d0*/  IMAD.WIDE R12, R9, 0x4, R2 ;  /* 0x00000004090c7825 */ /* 0x001fcc00078e0202 */
[----:B-1----:R0:W3:Y:S01]  /*00e0*/  LDG.E R13, desc[UR4][R12.64+-0x4] ;  /* 0xfffffc040c0d7981 */ /* 0x0020e2000c1e1900 */
[----:B--2---:R-:W-:-:S05]  /*00f0*/  IMAD.WIDE R14, R9, 0x4, R4 ;  /* 0x00000004090e7825 */ /* 0x004fca00078e0204 */
[----:B------:R1:W2:Y:S01]  /*0100*/  LDG.E R8, desc[UR4][R14.64+-0x4] ;  /* 0xfffffc040e087981 */ /* 0x0002a2000c1e1900 */
[----:B------:R-:W4:Y:S01]  /*0110*/  I2F.U32.RP R16, R0 ;  /* 0x0000000000107306 */ /* 0x000f220000209000 */
[C---:B------:R-:W-:Y:S01]  /*0120*/  IMAD.IADD R10, R0.reuse, 0x1, R11 ;  /* 0x00000001000a7824 */ /* 0x040fe200078e020b */
[----:B------:R-:W-:Y:S01]  /*0130*/  IADD3 R19, PT, PT, RZ, -R0, RZ ;  /* 0x80000000ff137210 */ /* 0x000fe20007ffe0ff */
[----:B------:R-:W-:Y:S01]  /*0140*/  BSSY.RECONVERGENT B0, `(.L_x_6) ;  /* 0x0000034000007945 */ /* 0x000fe20003800200 */
[----:B------:R-:W-:Y:S02]  /*0150*/  ISETP.NE.U32.AND P2, PT, R0, RZ, PT ;  /* 0x000000ff0000720c */ /* 0x000fe40003f45070 */
[CC--:B------:R-:W-:Y:S02]  /*0160*/  ISETP.GE.AND P0, PT, R10.reuse, R9.reuse, PT ;  /* 0x000000090a00720c */ /* 0x0c0fe40003f06270 */
[----:B------:R-:W-:Y:S02]  /*0170*/  VIMNMX R17, PT, PT, R10, R9, !PT ;  /* 0x000000090a117248 */ /* 0x000fe40007fe0100 */
[----:B0-----:R-:W-:-:S04]  /*0180*/  SEL R12, RZ, 0x1, P0 ;  /* 0x00000001ff0c7807 */ /* 0x001fc80000000000 */
[----:B------:R-:W-:Y:S01]  /*0190*/  IADD3 R17, PT, PT, R17, -R10, -R12 ;  /* 0x8000000a11117210 */ /* 0x000fe20007ffe80c */
[----:B----4-:R-:W0:Y:S01]  /*01a0*/  MUFU.RCP R16, R16 ;  /* 0x0000001000107308 */ /* 0x010e220000001000 */
[----:B------:R-:W3:Y:S01]  /*01b0*/  LDC R10, c[0x0][0x39c] ;  /* 0x0000e700ff0a7b82 */ /* 0x000ee20000000800 */
[----:B0-----:R-:W-:-:S06]  /*01c0*/  IADD3 R6, PT, PT, R16, 0xffffffe, RZ ;  /* 0x0ffffffe10067810 */ /* 0x001fcc0007ffe0ff */
[----:B------:R0:W1:Y:S02]  /*01d0*/  F2I.FTZ.U32.TRUNC.NTZ R7, R6 ;  /* 0x0000000600077305 */ /* 0x000064000021f000 */
[----:B0-----:R-:W-:Y:S02]  /*01e0*/  HFMA2 R6, -RZ, RZ, 0, 0 ;  /* 0x00000000ff067431 */ /* 0x001fe400000001ff */
[----:B-1----:R-:W-:-:S04]  /*01f0*/  IMAD R15, R19, R7, RZ ;  /* 0x00000007130f7224 */ /* 0x002fc800078e02ff */
[----:B------:R-:W-:-:S06]  /*0200*/  IMAD.HI.U32 R14, R7, R15, R6 ;  /* 0x0000000f070e7227 */ /* 0x000fcc00078e0006 */
[----:B------:R-:W-:-:S04]  /*0210*/  IMAD.HI.U32 R15, R14, R17, RZ ;  /* 0x000000110e0f7227 */ /* 0x000fc800078e00ff */
[----:B------:R-:W-:-:S04]  /*0220*/  IMAD.MOV R6, RZ, RZ, -R15 ;  /* 0x000000ffff067224 */ /* 0x000fc800078e0a0f */
[----:B------:R-:W-:Y:S02]  /*0230*/  IMAD R17, R0, R6, R17 ;  /* 0x0000000600117224 */ /* 0x000fe400078e0211 */
[----:B------:R-:W0:Y:S03]  /*0240*/  LDC.64 R6, c[0x0][0x390] ;  /* 0x0000e400ff067b82 */ /* 0x000e260000000a00 */
[----:B------:R-:W-:-:S13]  /*0250*/  ISETP.GE.U32.AND P0, PT, R17, R0, PT ;  /* 0x000000001100720c */ /* 0x000fda0003f06070 */
[----:B------:R-:W-:Y:S01]  /*0260*/  @P0 IADD3 R17, PT, PT, -R0, R17, RZ ;  /* 0x0000001100110210 */ /* 0x000fe20007ffe1ff */
[----:B------:R-:W-:-:S03]  /*0270*/  @P0 VIADD R15, R15, 0x1 ;  /* 0x000000010f0f0836 */ /* 0x000fc60000000000 */
[----:B------:R-:W-:-:S13]  /*0280*/  ISETP.GE.U32.AND P1, PT, R17, R0, PT ;  /* 0x000000001100720c */ /* 0x000fda0003f26070 */
[----:B------:R-:W-:Y:S02]  /*0290*/  @P1 IADD3 R15, PT, PT, R15, 0x1, RZ ;  /* 0x000000010f0f1810 */ /* 0x000fe40007ffe0ff */
[----:B------:R-:W-:-:S05]  /*02a0*/  @!P2 LOP3.LUT R15, RZ, R0, RZ, 0x33, !PT ;  /* 0x00000000ff0fa212 */ /* 0x000fca00078e33ff */
[----:B------:R-:W-:-:S05]  /*02b0*/  IMAD.IADD R14, R12, 0x1, R15 ;  /* 0x000000010c0e7824 */ /* 0x000fca00078e020f */
[C---:B------:R-:W-:Y:S02]  /*02c0*/  LOP3.LUT R12, R14.reuse, 0x3, RZ, 0xc0, !PT ;  /* 0x000000030e0c7812 */ /* 0x040fe400078ec0ff */
[----:B------:R-:W-:Y:S02]  /*02d0*/  ISETP.GE.U32.AND P1, PT, R14, 0x3, PT ;  /* 0x000000030e00780c */ /* 0x000fe40003f26070 */
[----:B------:R-:W-:Y:S02]  /*02e0*/  ISETP.NE.AND P0, PT, R12, 0x3, PT ;  /* 0x000000030c00780c */ /* 0x000fe40003f05270 */
[----:B---3--:R-:W-:-:S04]  /*02f0*/  SHF.R.U32.HI R13, RZ, R10, R13 ;  /* 0x0000000aff0d7219 */ /* 0x008fc8000001160d */
[----:B------:R-:W-:-:S04]  /*0300*/  LOP3.LUT R13, R13, 0x1, RZ, 0xc0, !PT ;  /* 0x000000010d0d7812 */ /* 0x000fc800078ec0ff */
[----:B--2---:R-:W-:-:S03]  /*0310*/  IADD3 R8, PT, PT, -R8, R9, -R13 ;  /* 0x0000000908087210 */ /* 0x004fc60007ffe90d */
[----:B0-----:R-:W-:Y:S05]  /*0320*/  @!P0 BRA `(.L_x_7) ;  /* 0x0000000000548947 */ /* 0x001fea0003800000 */
[----:B------:R-:W0:Y:S01]  /*0330*/  LDC.64 R12, c[0x0][0x390] ;  /* 0x0000e400ff0c7b82 */ /* 0x000e220000000a00 */
[----:B------:R-:W-:-:S04]  /*0340*/  IADD3 R14, PT, PT, R14, 0x1, RZ ;  /* 0x000000010e0e7810 */ /* 0x000fc80007ffe0ff */
[----:B------:R-:W-:-:S05]  /*0350*/  LOP3.LUT R14, R14, 0x3, RZ, 0xc0, !PT ;  /* 0x000000030e0e7812 */ /* 0x000fca00078ec0ff */
[----:B------:R-:W-:-:S07]  /*0360*/  IMAD.MOV R20, RZ, RZ, -R14 ;  /* 0x000000ffff147224 */ /* 0x000fce00078e0a0e */
.L_x_8:
[----:B-1----:R-:W-:-:S04]  /*0370*/  IMAD.WIDE R16, R11, 0x4, R2 ;  /* 0x000000040b107825 */ /* 0x002fc800078e0202 */
[----:B------:R-:W-:Y:S02]  /*0380*/  IMAD.WIDE R14, R11, 0x4, R4 ;  /* 0x000000040b0e7825 */ /* 0x000fe400078e0204 */
[----:B------:R-:W2:Y:S04]  /*0390*/  LDG.E R17, desc[UR4][R16.64] ;  /* 0x0000000410117981 */ /* 0x000ea8000c1e1900 */
[----:B------:R-:W3:Y:S01]  /*03a0*/  LDG.E R14, desc[UR4][R14.64] ;  /* 0x000000040e0e7981 */ /* 0x000ee2000c1e1900 */
[----:B------:R-:W-:-:S04]  /*03b0*/  IADD3 R20, PT, PT, R20, 0x1, RZ ;  /* 0x0000000114147810 */ /* 0x000fc80007ffe0ff */
[----:B------:R-:W-:Y:S02]  /*03c0*/  ISETP.NE.AND P0, PT, R20, RZ, PT ;  /* 0x000000ff1400720c */ /* 0x000fe40003f05270 */
[----:B--2---:R-:W-:Y:S02]  /*03d0*/  SHF.R.U32.HI R18, RZ, R10, R17 ;  /* 0x0000000aff127219 */ /* 0x004fe40000011611 */
[----:B---3--:R-:W-:Y:S01]  /*03e0*/  IADD3 R19, PT, PT, R8, R14, RZ ;  /* 0x0000000e08137210 */ /* 0x008fe20007ffe0ff */
[----:B------:R-:W-:Y:S01]  /*03f0*/  IMAD.IADD R22, R11, 0x1, -R14 ;  /* 0x000000010b167824 */ /* 0x000fe200078e0a0e */
[----:B------:R-:W-:Y:S01]  /*0400*/  LOP3.LUT R18, R18, 0x1, RZ, 0xc0, !PT ;  /* 0x0000000112127812 */ /* 0x000fe200078ec0ff */
[----:B------:R-:W-:-:S03]  /*0410*/  IMAD.IADD R11, R0, 0x1, R11 ;  /* 0x00000001000b7824 */ /* 0x000fc600078e020b */
[C---:B------:R-:W-:Y:S01]  /*0420*/  LOP3.LUT R21, R18.reuse, 0x1, RZ, 0x3c, !PT ;  /* 0x0000000112157812 */ /* 0x040fe200078e3cff */
[----:B------:R-:W-:-:S04]  /*0430*/  IMAD R19, R18, R19, RZ ;  /* 0x0000001312137224 */ /* 0x000fc800078e02ff */
[----:B------:R-:W-:-:S04]  /*0440*/  IMAD R19, R22, R21, R19 ;  /* 0x0000001516137224 */ /* 0x000fc800078e0213 */
[----:B0-----:R-:W-:-:S05]  /*0450*/  IMAD.WIDE R18, R19, 0x4, R12 ;  /* 0x0000000413127825 */ /* 0x001fca00078e020c */
[----:B------:R1:W-:Y:S01]  /*0460*/  STG.E desc[UR4][R18.64], R17 ;  /* 0x0000001112007986 */ /* 0x0003e2000c101904 */
[----:B------:R-:W-:Y:S05]  /*0470*/  @P0 BRA `(.L_x_8) ;  /* 0xfffffffc00bc0947 */ /* 0x000fea000383ffff */
.L_x_7:
[----:B------:R-:W-:Y:S05]  /*0480*/  BSYNC.RECONVERGENT B0 ;  /* 0x0000000000007941 */ /* 0x000fea0003800200 */
.L_x_6:
[----:B------:R-:W-:Y:S05]  /*0490*/  @!P1 EXIT ;  /* 0x000000000000994d */ /* 0x000fea0003800000 */
.L_x_9:
[----:B------:R-:W-:-:S04]  /*04a0*/  IMAD.WIDE R14, R11, 0x4, R2 ;  /* 0x000000040b0e7825 */ /* 0x000fc800078e0202 */
[C---:B01----:R-:W-:Y:S01]  /*04b0*/  IMAD.WIDE R16, R11.reuse, 0x4, R4 ;  /* 0x000000040b107825 */ /* 0x043fe200078e0204 */
[----:B------:R-:W2:Y:S04]  /*04c0*/  LDG.E R19, desc[UR4][R14.64] ;  /* 0x000000040e137981 */ /* 0x000ea8000c1e1900 */
[----:B------:R-:W3:Y:S01]  /*04d0*/  LDG.E R13, desc[UR4][R16.64] ;  /* 0x00000004100d7981 */ /* 0x000ee2000c1e1900 */
[----:B--2---:R-:W-:Y:S02]  /*04e0*/  SHF.R.U32.HI R12, RZ, R10, R19 ;  /* 0x0000000aff0c7219 */ /* 0x004fe40000011613 */
[----:B---3--:R-:W-:Y:S01]  /*04f0*/  IADD3 R21, PT, PT, R8, R13, RZ ;  /* 0x0000000d08157210 */ /* 0x008fe20007ffe0ff */
[----:B------:R-:W-:Y:S01]  /*0500*/  IMAD.IADD R18, R11, 0x1, -R13 ;  /* 0x000000010b127824 */ /* 0x000fe200078e0a0d */
[----:B------:R-:W-:-:S04]  /*0510*/  LOP3.LUT R12, R12, 0x1, RZ, 0xc0, !PT ;  /* 0x000000010c0c7812 */ /* 0x000fc800078ec0ff */
[C---:B------:R-:W-:Y:S01]  /*0520*/  LOP3.LUT R13, R12.reuse, 0x1, RZ, 0x3c, !PT ;  /* 0x000000010c0d7812 */ /* 0x040fe200078e3cff */
[----:B------:R-:W-:-:S04]  /*0530*/  IMAD R21, R12, R21, RZ ;  /* 0x000000150c157224 */ /* 0x000fc800078e02ff */
[----:B------:R-:W-:Y:S02]  /*0540*/  IMAD R21, R18, R13, R21 ;  /* 0x0000000d12157224 */ /* 0x000fe400078e0215 */
[----:B------:R-:W-:-:S04]  /*0550*/  IMAD.WIDE R12, R0, 0x4, R14 ;  /* 0x00000004000c7825 */ /* 0x000fc800078e020e */
[----:B------:R-:W-:-:S04]  /*0560*/  IMAD.WIDE R20, R21, 0x4, R6 ;  /* 0x0000000415147825 */ /* 0x000fc800078e0206 */
[C---:B------:R-:W-:Y:S01]  /*0570*/  IMAD.WIDE R14, R0.reuse, 0x4, R16 ;  /* 0x00000004000e7825 */ /* 0x040fe200078e0210 */
[----:B------:R0:W-:Y:S04]  /*0580*/  STG.E desc[UR4][R20.64], R19 ;  /* 0x0000001314007986 */ /* 0x0001e8000c101904 */
[----:B------:R1:W2:Y:S04]  /*0590*/  LDG.E R17, desc[UR4][R12.64] ;  /* 0x000000040c117981 */ /* 0x0002a8000c1e1900 */
[----:B------:R3:W4:Y:S01]  /*05a0*/  LDG.E R18, desc[UR4][R14.64] ;  /* 0x000000040e127981 */ /* 0x000722000c1e1900 */
[C---:B------:R-:W-:Y:S01]  /*05b0*/  IADD3 R11, PT, PT, R0.reuse, R11, RZ ;  /* 0x0000000b000b7210 */ /* 0x040fe20007ffe0ff */
[----:B-1----:R-:W-:-:S04]  /*05c0*/  IMAD.WIDE R12, R0, 0x4, R12 ;  /* 0x00000004000c7825 */ /* 0x002fc800078e020c */
[----:B---3--:R-:W-:Y:S01]  /*05d0*/  IMAD.WIDE R14, R0, 0x4, R14 ;  /* 0x00000004000e7825 */ /* 0x008fe200078e020e */
[----:B--2---:R-:W-:-:S04]  /*05e0*/  SHF.R.U32.HI R16, RZ, R10, R17 ;  /* 0x0000000aff107219 */ /* 0x004fc80000011611 */
[----:B------:R-:W-:Y:S01]  /*05f0*/  LOP3.LUT R16, R16, 0x1, RZ, 0xc0, !PT ;  /* 0x0000000110107812 */ /* 0x000fe200078ec0ff */
[----:B----4-:R-:W-:Y:S01]  /*0600*/  IMAD.IADD R23, R8, 0x1, R18 ;  /* 0x0000000108177824 */ /* 0x010fe200078e0212 */
[----:B------:R-:W-:Y:S02]  /*0610*/  IADD3 R18, PT, PT, R11, -R18, RZ ;  /* 0x800000120b127210 */ /* 0x000fe40007ffe0ff */
[C---:B------:R-:W-:Y:S01]  /*0620*/  LOP3.LUT R22, R16.reuse, 0x1, RZ, 0x3c, !PT ;  /* 0x0000000110167812 */ /* 0x040fe200078e3cff */
[----:B------:R-:W-:-:S04]  /*0630*/  IMAD R23, R16, R23, RZ ;  /* 0x0000001710177224 */ /* 0x000fc800078e02ff */
[----:B------:R-:W-:-:S04]  /*0640*/  IMAD R23, R18, R22, R23 ;  /* 0x0000001612177224 */ /* 0x000fc800078e0217 */
[----:B0-----:R-:W-:-:S05]  /*0650*/  IMAD.WIDE R20, R23, 0x4, R6 ;  /* 0x0000000417147825 */ /* 0x001fca00078e0206 */
[----:B------:R0:W-:Y:S04]  /*0660*/  STG.E desc[UR4][R20.64], R17 ;  /* 0x0000001114007986 */ /* 0x0001e8000c101904 */
[----:B------:R1:W2:Y:S04]  /*0670*/  LDG.E R19, desc[UR4][R12.64] ;  /* 0x000000040c137981 */ /* 0x0002a8000c1e1900 */
[----:B------:R3:W4:Y:S01]  /*0680*/  LDG.E R18, desc[UR4][R14.64] ;  /* 0x000000040e127981 */ /* 0x000722000c1e1900 */
[C---:B------:R-:W-:Y:S02]  /*0690*/  IMAD.IADD R11, R0.reuse, 0x1, R11 ;  /* 0x00000001000b7824 */ /* 0x040fe400078e020b */
[----:B-1----:R-:W-:-:S04]  /*06a0*/  IMAD.WIDE R12, R0, 0x4, R12 ;  /* 0x00000004000c7825 */ /* 0x002fc800078e020c */
[----:B---3--:R-:W-:Y:S01]  /*06b0*/  IMAD.WIDE R14, R0, 0x4, R14 ;  /* 0x00000004000e7825 */ /* 0x008fe200078e020e */
[----:B--2---:R-:W-:Y:S02]  /*06c0*/  SHF.R.U32.HI R16, RZ, R10, R19 ;  /* 0x0000000aff107219 */ /* 0x004fe40000011613 */
[----:B----4-:R-:W-:Y:S01]  /*06d0*/  IADD3 R23, PT, PT, R8, R18, RZ ;  /* 0x0000001208177210 */ /* 0x010fe20007ffe0ff */
[----:B------:R-:W-:Y:S01]  /*06e0*/  IMAD.IADD R18, R11, 0x1, -R18 ;  /* 0x000000010b127824 */ /* 0x000fe200078e0a12 */
[----:B------:R-:W-:-:S04]  /*06f0*/  LOP3.LUT R16, R16, 0x1, RZ, 0xc0, !PT ;  /* 0x0000000110107812 */ /* 0x000fc800078ec0ff */
[C---:B------:R-:W-:Y:S01]  /*0700*/  LOP3.LUT R22, R16.reuse, 0x1, RZ, 0x3c, !PT ;  /* 0x0000000110167812 */ /* 0x040fe200078e3cff */
[----:B------:R-:W-:-:S04]  /*0710*/  IMAD R23, R16, R23, RZ ;  /* 0x0000001710177224 */ /* 0x000fc800078e02ff */
[----:B------:R-:W-:-:S04]  /*0720*/  IMAD R23, R18, R22, R23 ;  /* 0x0000001612177224 */ /* 0x000fc800078e0217 */
[----:B0-----:R-:W-:-:S05]  /*0730*/  IMAD.WIDE R16, R23, 0x4, R6 ;  /* 0x0000000417107825 */ /* 0x001fca00078e0206 */
[----:B------:R0:W-:Y:S04]  /*0740*/  STG.E desc[UR4][R16.64], R19 ;  /* 0x0000001310007986 */ /* 0x0001e8000c101904 */
[----:B------:R-:W2:Y:S04]  /*0750*/  LDG.E R13, desc[UR4][R12.64] ;  /* 0x000000040c0d7981 */ /* 0x000ea8000c1e1900 */
[----:B------:R-:W3:Y:S01]  /*0760*/  LDG.E R14, desc[UR4][R14.64] ;  /* 0x000000040e0e7981 */ /* 0x000ee2000c1e1900 */
[----:B------:R-:W-:Y:S02]  /*0770*/  IADD3 R11, PT, PT, R0, R11, RZ ;  /* 0x0000000b000b7210 */ /* 0x000fe40007ffe0ff */
[----:B--2---:R-:W-:-:S04]  /*0780*/  SHF.R.U32.HI R18, RZ, R10, R13 ;  /* 0x0000000aff127219 */ /* 0x004fc8000001160d */
[----:B------:R-:W-:Y:S01]  /*0790*/  LOP3.LUT R18, R18, 0x1, RZ, 0xc0, !PT ;  /* 0x0000000112127812 */ /* 0x000fe200078ec0ff */
[----:B---3--:R-:W-:Y:S01]  /*07a0*/  IMAD.IADD R21, R8, 0x1, R14 ;  /* 0x0000000108157824 */ /* 0x008fe200078e020e */
[----:B------:R-:W-:Y:S01]  /*07b0*/  IADD3 R20, PT, PT, R11, -R14, RZ ;  /* 0x8000000e0b147210 */ /* 0x000fe20007ffe0ff */
[----:B------:R-:W-:Y:S01]  /*07c0*/  IMAD.IADD R11, R0, 0x1, R11 ;  /* 0x00000001000b7824 */ /* 0x000fe200078e020b */
[C---:B------:R-:W-:Y:S01]  /*07d0*/  LOP3.LUT R22, R18.reuse, 0x1, RZ, 0x3c, !PT ;  /* 0x0000000112167812 */ /* 0x040fe200078e3cff */
[----:B------:R-:W-:-:S03]  /*07e0*/  IMAD R21, R18, R21, RZ ;  /* 0x0000001512157224 */ /* 0x000fc600078e02ff */
[----:B------:R-:W-:Y:S01]  /*07f0*/  ISETP.GE.AND P0, PT, R11, R9, PT ;  /* 0x000000090b00720c */ /* 0x000fe20003f06270 */
[----:B------:R-:W-:-:S04]  /*0800*/  IMAD R21, R20, R22, R21 ;  /* 0x0000001614157224 */ /* 0x000fc800078e0215 */
[----:B0-----:R-:W-:-:S05]  /*0810*/  IMAD.WIDE R16, R21, 0x4, R6 ;  /* 0x0000000415107825 */ /* 0x001fca00078e0206 */
[----:B------:R0:W-:Y:S03]  /*0820*/  STG.E desc[UR4][R16.64], R13 ;  /* 0x0000000d10007986 */ /* 0x0001e6000c101904 */
[----:B------:R-:W-:Y:S05]  /*0830*/  @!P0 BRA `(.L_x_9) ;  /* 0xfffffffc00188947 */ /* 0x000fea000383ffff */
[----:B------:R-:W-:Y:S05]  /*0840*/  EXIT ;  /* 0x000000000000794d */ /* 0x000fea0003800000 */
.L_x_10:
        /* <DEDUP_REMOVED lines=11> */
.L_x_18:


//--------------------- .text._Z13kernel_digitsPjPiii --------------------------
	.section	.text._Z13kernel_digitsPjPiii,"ax",@progbits
	.align	128
        .global         _Z13kernel_digitsPjPiii
        .type           _Z13kernel_digitsPjPiii,@function
        .size           _Z13kernel_digitsPjPiii,(.L_x_19 - _Z13kernel_digitsPjPiii)
        .other          _Z13kernel_digitsPjPiii,@"STO_CUDA_ENTRY STV_DEFAULT"
_Z13kernel_digitsPjPiii:
.text._Z13kernel_digitsPjPiii:
[----:B------:R-:W-:Y:S01]  /*0000*/  LDC R1, c[0x0][0x37c] ;  /* 0x0000df00ff017b82 */ /* 0x000fe20000000800 */
[----:B------:R-:W0:Y:S01]  /*0010*/  S2R R7, SR_CTAID.X ;  /* 0x0000000000077919 */ /* 0x000e220000002500 */
[----:B------:R-:W0:Y:S06]  /*0020*/  LDCU UR4, c[0x0][0x360] ;  /* 0x00006c00ff0477ac */ /* 0x000e2c0008000800 */
[----:B------:R-:W1:Y:S01]  /*0030*/  LDC R2, c[0x0][0x370] ;  /* 0x0000dc00ff027b82 */ /* 0x000e620000000800 */
[----:B------:R-:W0:Y:S01]  /*0040*/  S2R R0, SR_TID.X ;  /* 0x0000000000007919 */ /* 0x000e220000002100 */
[----:B------:R-:W2:Y:S01]  /*0050*/  LDCU UR6, c[0x0][0x390] ;  /* 0x00007200ff0677ac */ /* 0x000ea20008000800 */
[----:B0-----:R-:W-:-:S02]  /*0060*/  IMAD R7, R7, UR4, R0 ;  /* 0x0000000407077c24 */ /* 0x001fc4000f8e0200 */
[----:B-1----:R-:W-:-:S03]  /*0070*/  IMAD R0, R2, UR4, RZ ;  /* 0x0000000402007c24 */ /* 0x002fc6000f8e02ff */
[----:B--2---:R-:W-:-:S13]  /*0080*/  ISETP.GE.AND P0, PT, R7, UR6, PT ;  /* 0x0000000607007c0c */ /* 0x004fda000bf06270 */
[----:B------:R-:W-:Y:S05]  /*0090*/  @P0 EXIT ;  /* 0x000000000000094d */ /* 0x000fea0003800000 */
[----:B------:R-:W0:Y:S01]  /*00a0*/  I2F.U32.RP R8, R0 ;  /* 0x0000000000087306 */ /* 0x000e220000209000 */
[C---:B------:R-:W-:Y:S01]  /*00b0*/  IMAD.IADD R4, R0.reuse, 0x1, R7 ;  /* 0x0000000100047824 */ /* 0x040fe200078e0207 */
[----:B------:R-:W-:Y:S01]  /*00c0*/  ISETP.NE.U32.AND P2, PT, R0, RZ, PT ;  /* 0x000000ff0000720c */ /* 0x000fe20003f45070 */
[----:B------:R-:W-:Y:S01]  /*00d0*/  IMAD.MOV R9, RZ, RZ, -R0 ;  /* 0x000000ffff097224 */ /* 0x000fe200078e0a00 */
[----:B------:R-:W1:Y:S01]  /*00e0*/  LDCU UR8, c[0x0][0x394] ;  /* 0x00007280ff0877ac */ /* 0x000e620008000800 */
[----:B------:R-:W-:Y:S01]  /*00f0*/  BSSY.RECONVERGENT B0, `(.L_x_11) ;  /* 0x000002c000007945 */ /* 0x000fe20003800200 */
[C---:B------:R-:W-:Y:S02]  /*0100*/  ISETP.GE.AND P0, PT, R4.reuse, UR6, PT ;  /* 0x0000000604007c0c */ /* 0x040fe4000bf06270 */
[----:B------:R-:W-:Y:S01]  /*0110*/  VIMNMX R5, PT, PT, R4, UR6, !PT ;  /* 0x0000000604057c48 */ /* 0x000fe2000ffe0100 */
[----:B------:R-:W2:Y:S01]  /*0120*/  LDCU.64 UR4, c[0x0][0x358] ;  /* 0x00006b00ff0477ac */ /* 0x000ea20008000a00 */
[----:B------:R-:W-:Y:S01]  /*0130*/  SEL R6, RZ, 0x1, P0 ;  /* 0x00000001ff067807 */ /* 0x000fe20000000000 */
[----:B------:R-:W3:Y:S03]  /*0140*/  LDCU UR7, c[0x0][0x394] ;  /* 0x00007280ff0777ac */ /* 0x000ee60008000800 */
[----:B------:R-:W-:Y:S01]  /*0150*/  IADD3 R5, PT, PT, R5, -R4, -R6 ;  /* 0x8000000405057210 */ /* 0x000fe20007ffe806 */
[----:B0-----:R-:W0:Y:S02]  /*0160*/  MUFU.RCP R8, R8 ;  /* 0x0000000800087308 */ /* 0x001e240000001000 */
[----:B0-----:R-:W-:-:S06]  /*0170*/  VIADD R2, R8, 0xffffffe ;  /* 0x0ffffffe08027836 */ /* 0x001fcc0000000000 */
[----:B------:R0:W4:Y:S02]  /*0180*/  F2I.FTZ.U32.TRUNC.NTZ R3, R2 ;  /* 0x0000000200037305 */ /* 0x000124000021f000 */
[----:B0-----:R-:W-:Y:S02]  /*0190*/  HFMA2 R2, -RZ, RZ, 0, 0 ;  /* 0x00000000ff027431 */ /* 0x001fe400000001ff */
[----:B----4-:R-:W-:-:S04]  /*01a0*/  IMAD R9, R9, R3, RZ ;  /* 0x0000000309097224 */ /* 0x010fc800078e02ff */
[----:B------:R-:W-:-:S06]  /*01b0*/  IMAD.HI.U32 R8, R3, R9, R2 ;  /* 0x0000000903087227 */ /* 0x000fcc00078e0002 */
[----:B------:R-:W-:-:S04]  /*01c0*/  IMAD.HI.U32 R9, R8, R5, RZ ;  /* 0x0000000508097227 */ /* 0x000fc800078e00ff */
[----:B------:R-:W-:-:S04]  /*01d0*/  IMAD.MOV R2, RZ, RZ, -R9 ;  /* 0x000000ffff027224 */ /* 0x000fc800078e0a09 */
[----:B------:R-:W-:Y:S02]  /*01e0*/  IMAD R5, R0, R2, R5 ;  /* 0x0000000200057224 */ /* 0x000fe400078e0205 */
[----:B------:R-:W0:Y:S03]  /*01f0*/  LDC.64 R2, c[0x0][0x388] ;  /* 0x0000e200ff027b82 */ /* 0x000e260000000a00 */
[----:B------:R-:W-:-:S13]  /*0200*/  ISETP.GE.U32.AND P0, PT, R5, R0, PT ;  /* 0x000000000500720c */ /* 0x000fda0003f06070 */
[----:B------:R-:W-:Y:S01]  /*0210*/  @P0 IMAD.IADD R5, R5, 0x1, -R0 ;  /* 0x0000000105050824 */ /* 0x000fe200078e0a00 */
[----:B------:R-:W-:-:S04]  /*0220*/  @P0 IADD3 R9, PT, PT, R9, 0x1, RZ ;  /* 0x0000000109090810 */ /* 0x000fc80007ffe0ff */
[-C--:B------:R-:W-:Y:S02]  /*0230*/  ISETP.GE.U32.AND P1, PT, R5, R0.reuse, PT ;  /* 0x000000000500720c */ /* 0x080fe40003f26070 */
[----:B------:R-:W4:Y:S11]  /*0240*/  LDC.64 R4, c[0x0][0x380] ;  /* 0x0000e000ff047b82 */ /* 0x000f360000000a00 */
[----:B------:R-:W-:Y:S01]  /*0250*/  @P1 VIADD R9, R9, 0x1 ;  /* 0x0000000109091836 */ /* 0x000fe20000000000 */
[----:B------:R-:W-:-:S05]  /*0260*/  @!P2 LOP3.LUT R9, RZ, R0, RZ, 0x33, !PT ;  /* 0x00000000ff09a212 */ /* 0x000fca00078e33ff */
[----:B------:R-:W-:-:S05]  /*0270*/  IMAD.IADD R6, R6, 0x1, R9 ;  /* 0x0000000106067824 */ /* 0x000fca00078e0209 */
[C---:B------:R-:W-:Y:S02]  /*0280*/  LOP3.LUT R8, R6.reuse, 0x3, RZ, 0xc0, !PT ;  /* 0x0000000306087812 */ /* 0x040fe400078ec0ff */
[----:B------:R-:W-:Y:S02]  /*0290*/  ISETP.GE.U32.AND P1, PT, R6, 0x3, PT ;  /* 0x000000030600780c */ /* 0x000fe40003f26070 */
[----:B------:R-:W-:-:S13]  /*02a0*/  ISETP.NE.AND P0, PT, R8, 0x3, PT ;  /* 0x000000030800780c */ /* 0x000fda0003f05270 */
[----:B0123--:R-:W-:Y:S05]  /*02b0*/  @!P0 BRA `(.L_x_12) ;  /* 0x00000000003c8947 */ /* 0x00ffea0003800000 */
[----:B------:R-:W0:Y:S01]  /*02c0*/  LDC.64 R8, c[0x0][0x380] ;  /* 0x0000e000ff087b82 */ /* 0x000e220000000a00 */
[----:B------:R-:W-:-:S04]  /*02d0*/  IADD3 R6, PT, PT, R6, 0x1, RZ ;  /* 0x0000000106067810 */ /* 0x000fc80007ffe0ff */
[----:B------:R-:W-:-:S03]  /*02e0*/  LOP3.LUT R6, R6, 0x3, RZ, 0xc0, !PT ;  /* 0x0000000306067812 */ /* 0x000fc600078ec0ff */
[----:B------:R-:W1:Y:S02]  /*02f0*/  LDC.64 R10, c[0x0][0x388] ;  /* 0x0000e200ff0a7b82 */ /* 0x000e640000000a00 */
[----:B------:R-:W-:-:S07]  /*0300*/  IMAD.MOV R6, RZ, RZ, -R6 ;  /* 0x000000ffff067224 */ /* 0x000fce00078e0a06 */
.L_x_13:
[----:B0-----:R-:W-:-:S06]  /*0310*/  IMAD.WIDE R14, R7, 0x4, R8 ;  /* 0x00000004070e7825 */ /* 0x001fcc00078e0208 */
[----:B--2---:R-:W2:Y:S01]  /*0320*/  LDG.E R14, desc[UR4][R14.64] ;  /* 0x000000040e0e7981 */ /* 0x004ea2000c1e1900 */
[----:B-1----:R-:W-:Y:S01]  /*0330*/  IMAD.WIDE R12, R7, 0x4, R10 ;  /* 0x00000004070c7825 */ /* 0x002fe200078e020a */
[----:B------:R-:W-:-:S03]  /*0340*/  IADD3 R7, PT, PT, R0, R7, RZ ;  /* 0x0000000700077210 */ /* 0x000fc60007ffe0ff */
[----:B------:R-:W-:-:S05]  /*0350*/  VIADD R6, R6, 0x1 ;  /* 0x0000000106067836 */ /* 0x000fca0000000000 */
[----:B------:R-:W-:Y:S02]  /*0360*/  ISETP.NE.AND P0, PT, R6, RZ, PT ;  /* 0x000000ff0600720c */ /* 0x000fe40003f05270 */
[----:B--2---:R-:W-:-:S04]  /*0370*/  SHF.R.U32.HI R16, RZ, UR7, R14 ;  /* 0x00000007ff107c19 */ /* 0x004fc8000801160e */
[----:B------:R-:W-:-:S05]  /*0380*/  LOP3.LUT R17, R16, 0x1, RZ, 0xc0, !PT ;  /* 0x0000000110117812 */ /* 0x000fca00078ec0ff */
[----:B------:R2:W-:Y:S02]  /*0390*/  STG.E desc[UR4][R12.64], R17 ;  /* 0x000000110c007986 */ /* 0x0005e4000c101904 */
[----:B------:R-:W-:Y:S05]  /*03a0*/  @P0 BRA `(.L_x_13) ;  /* 0xfffffffc00d80947 */ /* 0x000fea000383ffff */
.L_x_12:
[----:B------:R-:W-:Y:S05]  /*03b0*/  BSYNC.RECONVERGENT B0 ;  /* 0x0000000000007941 */ /* 0x000fea0003800200 */
.L_x_11:
[----:B------:R-:W-:Y:S05]  /*03c0*/  @!P1 EXIT ;  /* 0x000000000000994d */ /* 0x000fea0003800000 */
.L_x_14:
[----:B-1--4-:R-:W-:-:S05]  /*03d0*/  IMAD.WIDE R14, R7, 0x4, R4 ;  /* 0x00000004070e7825 */ /* 0x012fca00078e0204 */
[----:B------:R-:W3:Y:S01]  /*03e0*/  LDG.E R6, desc[UR4][R14.64] ;  /* 0x000000040e067981 */ /* 0x000ee2000c1e1900 */
[----:B--2---:R-:W-:-:S04]  /*03f0*/  IMAD.WIDE R16, R7, 0x4, R2 ;  /* 0x0000000407107825 */ /* 0x004fc800078e0202 */
[----:B------:R-:W-:Y:S01]  /*0400*/  IMAD.WIDE R8, R0, 0x4, R14 ;  /* 0x0000000400087825 */ /* 0x000fe200078e020e */
[----:B---3--:R-:W-:-:S04]  /*0410*/  SHF.R.U32.HI R6, RZ, UR8, R6 ;  /* 0x00000008ff067c19 */ /* 0x008fc80008011606 */
[----:B------:R-:W-:-:S05]  /*0420*/  LOP3.LUT R19, R6, 0x1, RZ, 0xc0, !PT ;  /* 0x0000000106137812 */ /* 0x000fca00078ec0ff */
[----:B------:R0:W-:Y:S04]  /*0430*/  STG.E desc[UR4][R16.64], R19 ;  /* 0x0000001310007986 */ /* 0x0001e8000c101904 */
[----:B------:R-:W2:Y:S01]  /*0440*/  LDG.E R6, desc[UR4][R8.64] ;  /* 0x0000000408067981 */ /* 0x000ea2000c1e1900 */
[----:B------:R-:W-:-:S04]  /*0450*/  IMAD.WIDE R10, R0, 0x4, R16 ;  /* 0x00000004000a7825 */ /* 0x000fc800078e0210 */
[----:B------:R-:W-:Y:S01]  /*0460*/  IMAD.WIDE R12, R0, 0x4, R8 ;  /* 0x00000004000c7825 */ /* 0x000fe200078e0208 */
[----:B--2---:R-:W-:-:S04]  /*0470*/  SHF.R.U32.HI R6, RZ, UR8, R6 ;  /* 0x00000008ff067c19 */ /* 0x004fc80008011606 */
[----:B------:R-:W-:-:S05]  /*0480*/  LOP3.LUT R21, R6, 0x1, RZ, 0xc0, !PT ;  /* 0x0000000106157812 */ /* 0x000fca00078ec0ff */
[----:B------:R1:W-:Y:S04]  /*0490*/  STG.E desc[UR4][R10.64], R21 ;  /* 0x000000150a007986 */ /* 0x0003e8000c101904 */
[----:B------:R-:W2:Y:S01]  /*04a0*/  LDG.E R6, desc[UR4][R12.64] ;  /* 0x000000040c067981 */ /* 0x000ea2000c1e1900 */
[----:B------:R-:W-:-:S04]  /*04b0*/  IMAD.WIDE R14, R0, 0x4, R10 ;  /* 0x00000004000e7825 */ /* 0x000fc800078e020a */
[----:B0-----:R-:W-:Y:S01]  /*04c0*/  IMAD.WIDE R16, R0, 0x4, R12 ;  /* 0x0000000400107825 */ /* 0x001fe200078e020c */
[----:B--2---:R-:W-:-:S04]  /*04d0*/  SHF.R.U32.HI R6, RZ, UR8, R6 ;  /* 0x00000008ff067c19 */ /* 0x004fc80008011606 */
[----:B------:R-:W-:-:S05]  /*04e0*/  LOP3.LUT R23, R6, 0x1, RZ, 0xc0, !PT ;  /* 0x0000000106177812 */ /* 0x000fca00078ec0ff */
[----:B------:R1:W-:Y:S04]  /*04f0*/  STG.E desc[UR4][R14.64], R23 ;  /* 0x000000170e007986 */ /* 0x0003e8000c101904 */
[----:B------:R-:W2:Y:S01]  /*0500*/  LDG.E R16, desc[UR4][R16.64] ;  /* 0x0000000410107981 */ /* 0x000ea2000c1e1900 */
[----:B------:R-:W-:-:S04]  /*0510*/  IMAD.WIDE R8, R0, 0x4, R14 ;  /* 0x0000000400087825 */ /* 0x000fc800078e020e */
[----:B------:R-:W-:-:S05]  /*0520*/  IMAD R7, R0, 0x4, R7 ;  /* 0x0000000400077824 */ /* 0x000fca00078e0207 */
[----:B------:R-:W-:Y:S02]  /*0530*/  ISETP.GE.AND P0, PT, R7, UR6, PT ;  /* 0x0000000607007c0c */ /* 0x000fe4000bf06270 */
[----:B--2---:R-:W-:-:S04]  /*0540*/  SHF.R.U32.HI R6, RZ, UR8, R16 ;  /* 0x00000008ff067c19 */ /* 0x004fc80008011610 */
[----:B------:R-:W-:-:S05]  /*0550*/  LOP3.LUT R19, R6, 0x1, RZ, 0xc0, !PT ;  /* 0x0000000106137812 */ /* 0x000fca00078ec0ff */
[----:B------:R1:W-:Y:S02]  /*0560*/  STG.E desc[UR4][R8.64], R19 ;  /* 0x0000001308007986 */ /* 0x0003e4000c101904 */
[----:B------:R-:W-:Y:S05]  /*0570*/  @!P0 BRA `(.L_x_14) ;  /* 0xfffffffc00948947 */ /* 0x000fea000383ffff */
[----:B------:R-:W-:Y:S05]  /*0580*/  EXIT ;  /* 0x000000000000794d */ /* 0x000fea0003800000 */
.L_x_15:
        /* <DEDUP_REMOVED lines=15> */
.L_x_19:


//--------------------- .nv.shared.reserved.0     --------------------------
	.section	.nv.shared.reserved.0,"aw",@nobits
	.weak		__nv_reservedSMEM_offset_0_alias
	.size		__nv_reservedSMEM_offset_0_alias, 0, 64
	.other		__nv_reservedSMEM_offset_0_alias,@"STO_CUDA_RESERVED_SHARED STV_DEFAULT"
__nv_reservedSMEM_offset_0_alias:
	.zero		0
	.zero		64


//--------------------- .nv.shared._Z11kernel_scanPiS_i --------------------------
	.section	.nv.shared._Z11kernel_scanPiS_i,"aw",@nobits
	.sectionflags	@""
	.align	4
.nv.shared._Z11kernel_scanPiS_i:
	.zero		2080


//--------------------- .nv.constant0._Z12kernel_shiftPiS_i --------------------------
	.section	.nv.constant0._Z12kernel_shiftPiS_i,"a",@progbits
	.sectionflags	@""
	.align	4
.nv.constant0._Z12kernel_shiftPiS_i:
	.zero		916


//--------------------- .nv.constant0._Z11kernel_scanPiS_i --------------------------
	.section	.nv.constant0._Z11kernel_scanPiS_i,"a",@progbits
	.sectionflags	@""
	.align	4
.nv.constant0._Z11kernel_scanPiS_i:
	.zero		916


//--------------------- .nv.constant0._Z17kernel_radix_sortPjPiS_ii --------------------------
	.section	.nv.constant0._Z17kernel_radix_sortPjPiS_ii,"a",@progbits
	.sectionflags	@""
	.align	4
.nv.constant0._Z17kernel_radix_sortPjPiS_ii:
	.zero		928


//--------------------- .nv.constant0._Z13kernel_digitsPjPiii --------------------------
	.section	.nv.constant0._Z13kernel_digitsPjPiii,"a",@progbits
	.sectionflags	@""
	.align	4
.nv.constant0._Z13kernel_digitsPjPiii:
	.zero		920


//--------------------- SYMBOLS --------------------------

	.type		.nv.reservedSmem.offset0,@object
	.size		.nv.reservedSmem.offset0,0x4
	.type		.nv.reservedSmem.cap,@object
	.size		.nv.reservedSmem.cap,0x4
